	.target	sm_90a

	.elftype	@"ET_EXEC"


//--------------------- .note.nv.tkinfo           --------------------------
	.section	.note.nv.tkinfo,"",@"SHT_NOTE"
	.sectionflags	@"SHF_NOTE_NV_TKINFO"
	.tkinfo
        /*0018*/ 	.word	0x00000002
        /*0030*/ 	.string	""
        /*0030*/ 	.string	"ptxas"
        /*0030*/ 	.string	"Cuda compilation tools, release 13.0, V13.0.88"
        /*0030*/ 	.string	"Build cuda_13.0.r13.0/compiler.36424714_0"
        /*0030*/ 	.string	"-arch sm_90a -m 64 "



//--------------------- .note.nv.cuinfo           --------------------------
	.section	.note.nv.cuinfo,"",@"SHT_NOTE"
	.sectionflags	@"SHF_NOTE_NV_CUINFO"
        /*0018*/ 	.short	0x0002
        /*001a*/ 	.short	0x005a
        /*001c*/ 	.short	0x0082
	.zero		2


//--------------------- .nv.info                  --------------------------
	.section	.nv.info,"",@"SHT_CUDA_INFO"
	.align	4


	//----- nvinfo : EIATTR_REGCOUNT
	.align		4
        /*0000*/ 	.byte	0x04, 0x2f
        /*0002*/ 	.short	(.L_12 - .L_11)
	.align		4
.L_11:
        /*0004*/ 	.word	index@(_ZN7cutlass13device_kernelINS_4conv6kernel13ConvUniversalINS1_16ConvProblemShapeILNS1_8OperatorE2ELi3EEENS1_10collective14CollectiveConvINS1_46MainloopSm90TmaGmmaWarpSpecializedImplicitGemmILS5_2ELi28ELi3EN4cute5tupleIJNSA_1CILi1EEESD_SD_EEENS1_36KernelImplicitTmaWarpSpecializedSm90ELi1EEENSB_IJNSC_ILi64EEENSB_IJSH_EEENSB_IJNSC_ILi32EEEEEEEEENS_10bfloat16_tESM_NSA_8TiledMMAINSA_8MMA_AtomIJNSA_4SM904GMMA27MMA_64x64x16_F32BF16BF16_SSILNSQ_5MajorE1ELSS_1ELNSQ_7ScaleInE1ELST_1EEEEEENSA_6LayoutISE_NSB_IJNSC_ILi0EEESX_SX_EEEEENSB_IJNSA_10UnderscoreES10_S10_EEEEENS7_6detail26Sm90ImplicitGemmTileTraitsINSA_13SM90_TMA_LOADENSA_14ComposedLayoutINSA_7SwizzleILi3ELi4ELi3EEENSA_18smem_ptr_flag_bitsILi16EEENSW_INSB_IJNSB_IJSH_SD_EEENSB_IJNSC_ILi8EEENSC_ILi4EEEEEENSB_IJSD_NSC_ILi28EEEEEEEEENSB_IJNSB_IJSD_SX_EEENSB_IJSH_NSC_ILi512EEEEEENSB_IJSX_NSC_ILi2048EEEEEEEEEEEEEvEENS14_INSA_20SM90_TMA_LOAD_IM2COLES1P_vEEEENS_8epilogue10collective6detail29Sm90TmaWarpSpecializedAdapterINS1V_15DefaultEpilogueISM_NSB_IJlNSB_IJSD_lllEEESX_EEES20_NS1U_6thread17LinearCombinationISM_Li1EffLNS21_9ScaleType4KindE0ELNS_15FloatRoundStyleE2ESM_EENS_4gemm15EpilogueDefaultEEEEEvvEEEEvNT_6ParamsE)
        /*0008*/ 	.word	0x00000046


	//----- nvinfo : EIATTR_FRAME_SIZE
	.align		4
.L_12:
        /*000c*/ 	.byte	0x04, 0x11
        /*000e*/ 	.short	(.L_14 - .L_13)
	.align		4
.L_13:
        /*0010*/ 	.word	index@(_ZN7cutlass13device_kernelINS_4conv6kernel13ConvUniversalINS1_16ConvProblemShapeILNS1_8OperatorE2ELi3EEENS1_10collective14CollectiveConvINS1_46MainloopSm90TmaGmmaWarpSpecializedImplicitGemmILS5_2ELi28ELi3EN4cute5tupleIJNSA_1CILi1EEESD_SD_EEENS1_36KernelImplicitTmaWarpSpecializedSm90ELi1EEENSB_IJNSC_ILi64EEENSB_IJSH_EEENSB_IJNSC_ILi32EEEEEEEEENS_10bfloat16_tESM_NSA_8TiledMMAINSA_8MMA_AtomIJNSA_4SM904GMMA27MMA_64x64x16_F32BF16BF16_SSILNSQ_5MajorE1ELSS_1ELNSQ_7ScaleInE1ELST_1EEEEEENSA_6LayoutISE_NSB_IJNSC_ILi0EEESX_SX_EEEEENSB_IJNSA_10UnderscoreES10_S10_EEEEENS7_6detail26Sm90ImplicitGemmTileTraitsINSA_13SM90_TMA_LOADENSA_14ComposedLayoutINSA_7SwizzleILi3ELi4ELi3EEENSA_18smem_ptr_flag_bitsILi16EEENSW_INSB_IJNSB_IJSH_SD_EEENSB_IJNSC_ILi8EEENSC_ILi4EEEEEENSB_IJSD_NSC_ILi28EEEEEEEEENSB_IJNSB_IJSD_SX_EEENSB_IJSH_NSC_ILi512EEEEEENSB_IJSX_NSC_ILi2048EEEEEEEEEEEEEvEENS14_INSA_20SM90_TMA_LOAD_IM2COLES1P_vEEEENS_8epilogue10collective6detail29Sm90TmaWarpSpecializedAdapterINS1V_15DefaultEpilogueISM_NSB_IJlNSB_IJSD_lllEEESX_EEES20_NS1U_6thread17LinearCombinationISM_Li1EffLNS21_9ScaleType4KindE0ELNS_15FloatRoundStyleE2ESM_EENS_4gemm15EpilogueDefaultEEEEEvvEEEEvNT_6ParamsE)
        /*0014*/ 	.word	0x00000000


	//----- nvinfo : EIATTR_MIN_STACK_SIZE
	.align		4
.L_14:
        /*0018*/ 	.byte	0x04, 0x12
        /*001a*/ 	.short	(.L_16 - .L_15)
	.align		4
.L_15:
        /*001c*/ 	.word	index@(_ZN7cutlass13device_kernelINS_4conv6kernel13ConvUniversalINS1_16ConvProblemShapeILNS1_8OperatorE2ELi3EEENS1_10collective14CollectiveConvINS1_46MainloopSm90TmaGmmaWarpSpecializedImplicitGemmILS5_2ELi28ELi3EN4cute5tupleIJNSA_1CILi1EEESD_SD_EEENS1_36KernelImplicitTmaWarpSpecializedSm90ELi1EEENSB_IJNSC_ILi64EEENSB_IJSH_EEENSB_IJNSC_ILi32EEEEEEEEENS_10bfloat16_tESM_NSA_8TiledMMAINSA_8MMA_AtomIJNSA_4SM904GMMA27MMA_64x64x16_F32BF16BF16_SSILNSQ_5MajorE1ELSS_1ELNSQ_7ScaleInE1ELST_1EEEEEENSA_6LayoutISE_NSB_IJNSC_ILi0EEESX_SX_EEEEENSB_IJNSA_10UnderscoreES10_S10_EEEEENS7_6detail26Sm90ImplicitGemmTileTraitsINSA_13SM90_TMA_LOADENSA_14ComposedLayoutINSA_7SwizzleILi3ELi4ELi3EEENSA_18smem_ptr_flag_bitsILi16EEENSW_INSB_IJNSB_IJSH_SD_EEENSB_IJNSC_ILi8EEENSC_ILi4EEEEEENSB_IJSD_NSC_ILi28EEEEEEEEENSB_IJNSB_IJSD_SX_EEENSB_IJSH_NSC_ILi512EEEEEENSB_IJSX_NSC_ILi2048EEEEEEEEEEEEEvEENS14_INSA_20SM90_TMA_LOAD_IM2COLES1P_vEEEENS_8epilogue10collective6detail29Sm90TmaWarpSpecializedAdapterINS1V_15DefaultEpilogueISM_NSB_IJlNSB_IJSD_lllEEESX_EEES20_NS1U_6thread17LinearCombinationISM_Li1EffLNS21_9ScaleType4KindE0ELNS_15FloatRoundStyleE2ESM_EENS_4gemm15EpilogueDefaultEEEEEvvEEEEvNT_6ParamsE)
        /*0020*/ 	.word	0x00000000
.L_16:


//--------------------- .nv.compat                --------------------------
	.section	.nv.compat,"",@"SHT_CUDA_COMPAT_INFO"
	.align	4
        /*0000*/ 	.byte	0x02, 0x09, 0x01, 0x00, 0x02, 0x02, 0x04, 0x00, 0x02, 0x05, 0x05, 0x00, 0x03, 0x07, 0x01, 0x01
        /*0010*/ 	.byte	0x02, 0x03, 0x01, 0x00, 0x02, 0x06, 0x01, 0x00, 0x04, 0x0b, 0x08, 0x00, 0x00, 0x00, 0x00, 0x00
        /*0020*/ 	.byte	0x00, 0x00, 0x00, 0x00


//--------------------- .nv.info._ZN7cutlass13device_kernelINS_4conv6kernel13ConvUniversalINS1_16ConvProblemShapeILNS1_8OperatorE2ELi3EEENS1_10collective14CollectiveConvINS1_46MainloopSm90TmaGmmaWarpSpecializedImplicitGemmILS5_2ELi28ELi3EN4cute5tupleIJNSA_1CILi1EEESD_SD_EEENS1_36KernelImplicitTmaWarpSpecializedSm90ELi1EEENSB_IJNSC_ILi64EEENSB_IJSH_EEENSB_IJNSC_ILi32EEEEEEEEENS_10bfloat16_tESM_NSA_8TiledMMAINSA_8MMA_AtomIJNSA_4SM904GMMA27MMA_64x64x16_F32BF16BF16_SSILNSQ_5MajorE1ELSS_1ELNSQ_7ScaleInE1ELST_1EEEEEENSA_6LayoutISE_NSB_IJNSC_ILi0EEESX_SX_EEEEENSB_IJNSA_10UnderscoreES10_S10_EEEEENS7_6detail26Sm90ImplicitGemmTileTraitsINSA_13SM90_TMA_LOADENSA_14ComposedLayoutINSA_7SwizzleILi3ELi4ELi3EEENSA_18smem_ptr_flag_bitsILi16EEENSW_INSB_IJNSB_IJSH_SD_EEENSB_IJNSC_ILi8EEENSC_ILi4EEEEEENSB_IJSD_NSC_ILi28EEEEEEEEENSB_IJNSB_IJSD_SX_EEENSB_IJSH_NSC_ILi512EEEEEENSB_IJSX_NSC_ILi2048EEEEEEEEEEEEEvEENS14_INSA_20SM90_TMA_LOAD_IM2COLES1P_vEEEENS_8epilogue10collective6detail29Sm90TmaWarpSpecializedAdapterINS1V_15DefaultEpilogueISM_NSB_IJlNSB_IJSD_lllEEESX_EEES20_NS1U_6thread17LinearCombinationISM_Li1EffLNS21_9ScaleType4KindE0ELNS_15FloatRoundStyleE2ESM_EENS_4gemm15EpilogueDefaultEEEEEvvEEEEvNT_6ParamsE --------------------------
	.section	.nv.info._ZN7cutlass13device_kernelINS_4conv6kernel13ConvUniversalINS1_16ConvProblemShapeILNS1_8OperatorE2ELi3EEENS1_10collective14CollectiveConvINS1_46MainloopSm90TmaGmmaWarpSpecializedImplicitGemmILS5_2ELi28ELi3EN4cute5tupleIJNSA_1CILi1EEESD_SD_EEENS1_36KernelImplicitTmaWarpSpecializedSm90ELi1EEENSB_IJNSC_ILi64EEENSB_IJSH_EEENSB_IJNSC_ILi32EEEEEEEEENS_10bfloat16_tESM_NSA_8TiledMMAINSA_8MMA_AtomIJNSA_4SM904GMMA27MMA_64x64x16_F32BF16BF16_SSILNSQ_5MajorE1ELSS_1ELNSQ_7ScaleInE1ELST_1EEEEEENSA_6LayoutISE_NSB_IJNSC_ILi0EEESX_SX_EEEEENSB_IJNSA_10UnderscoreES10_S10_EEEEENS7_6detail26Sm90ImplicitGemmTileTraitsINSA_13SM90_TMA_LOADENSA_14ComposedLayoutINSA_7SwizzleILi3ELi4ELi3EEENSA_18smem_ptr_flag_bitsILi16EEENSW_INSB_IJNSB_IJSH_SD_EEENSB_IJNSC_ILi8EEENSC_ILi4EEEEEENSB_IJSD_NSC_ILi28EEEEEEEEENSB_IJNSB_IJSD_SX_EEENSB_IJSH_NSC_ILi512EEEEEENSB_IJSX_NSC_ILi2048EEEEEEEEEEEEEvEENS14_INSA_20SM90_TMA_LOAD_IM2COLES1P_vEEEENS_8epilogue10collective6detail29Sm90TmaWarpSpecializedAdapterINS1V_15DefaultEpilogueISM_NSB_IJlNSB_IJSD_lllEEESX_EEES20_NS1U_6thread17LinearCombinationISM_Li1EffLNS21_9ScaleType4KindE0ELNS_15FloatRoundStyleE2ESM_EENS_4gemm15EpilogueDefaultEEEEEvvEEEEvNT_6ParamsE,"",@"SHT_CUDA_INFO"
	.sectionflags	@""
	.align	4


	//----- nvinfo : EIATTR_CUDA_API_VERSION
	.align		4
        /*0000*/ 	.byte	0x04, 0x37
        /*0002*/ 	.short	(.L_18 - .L_17)
.L_17:
        /*0004*/ 	.word	0x00000082


	//----- nvinfo : EIATTR_KPARAM_INFO
	.align		4
.L_18:
        /*0008*/ 	.byte	0x04, 0x17
        /*000a*/ 	.short	(.L_20 - .L_19)
.L_19:
        /*000c*/ 	.word	0x00000000
        /*0010*/ 	.short	0x0000
        /*0012*/ 	.short	0x0070
        /*0014*/ 	.byte	0x00, 0xf0, 0x01, 0x10


	//----- nvinfo : EIATTR_SPARSE_MMA_MASK
	.align		4
.L_20:
        /*0018*/ 	.byte	0x03, 0x50
        /*001a*/ 	.short	0x0000


	//----- nvinfo : EIATTR_MAXREG_COUNT
	.align		4
        /*001c*/ 	.byte	0x03, 0x1b
        /*001e*/ 	.short	0x00ff


	//----- nvinfo : EIATTR_NUM_BARRIERS
	.align		4
        /*0020*/ 	.byte	0x02, 0x4c
        /*0022*/ 	.byte	0x01
	.zero		1


	//----- nvinfo : EIATTR_MERCURY_ISA_VERSION
	.align		4
        /*0024*/ 	.byte	0x03, 0x5f
        /*0026*/ 	.short	0x0101


	//----- nvinfo : EIATTR_COOP_GROUP_MASK_REGIDS
	.align		4
        /*0028*/ 	.byte	0x04, 0x29
        /*002a*/ 	.short	(.L_22 - .L_21)


	//   ....[0]....
.L_21:
        /*002c*/ 	.word	0xffffffff


	//   ....[1]....
        /*0030*/ 	.word	0xffffffff


	//   ....[2]....
        /*0034*/ 	.word	0xffffffff


	//----- nvinfo : EIATTR_COOP_GROUP_INSTR_OFFSETS
	.align		4
.L_22:
        /*0038*/ 	.byte	0x04, 0x28
        /*003a*/ 	.short	(.L_24 - .L_23)


	//   ....[0]....
.L_23:
        /*003c*/ 	.word	0x00000060


	//   ....[1]....
        /*0040*/ 	.word	0x00000070


	//   ....[2]....
        /*0044*/ 	.word	0x00000130


	//----- nvinfo : EIATTR_MBARRIER_INSTR_OFFSETS
	.align		4
.L_24:
        /*0048*/ 	.byte	0x04, 0x39
        /*004a*/ 	.short	(.L_26 - .L_25)


	//   ....[0]....
.L_25:
        /*004c*/ 	.word	0x00000270
        /*0050*/ 	.word	0x000000ff
        /*0054*/ 	.word	0x00038000
        /*0058*/ 	.short	0x0100
        /*005a*/ 	.byte	0x08
	.zero		1


	//   ....[1]....
        /*005c*/ 	.word	0x00000280
        /*0060*/ 	.word	0x000000ff
        /*0064*/ 	.word	0x000380e0
        /*0068*/ 	.short	0x0100
        /*006a*/ 	.byte	0x08
	.zero		1


	//   ....[2]....
        /*006c*/ 	.word	0x00000290
        /*0070*/ 	.word	0x000000ff
        /*0074*/ 	.word	0x00038008
        /*0078*/ 	.short	0x0100
        /*007a*/ 	.byte	0x08
	.zero		1


	//   ....[3]....
        /*007c*/ 	.word	0x000002a0
        /*0080*/ 	.word	0x000000ff
        /*0084*/ 	.word	0x000380e8
        /*0088*/ 	.short	0x0100
        /*008a*/ 	.byte	0x08
	.zero		1


	//   ....[4]....
        /*008c*/ 	.word	0x000002b0
        /*0090*/ 	.word	0x000000ff
        /*0094*/ 	.word	0x00038010
        /*0098*/ 	.short	0x0100
        /*009a*/ 	.byte	0x08
	.zero		1


	//   ....[5]....
        /*009c*/ 	.word	0x000002c0
        /*00a0*/ 	.word	0x000000ff
        /*00a4*/ 	.word	0x000380f0
        /*00a8*/ 	.short	0x0100
        /*00aa*/ 	.byte	0x08
	.zero		1


	//   ....[6]....
        /*00ac*/ 	.word	0x000002d0
        /*00b0*/ 	.word	0x000000ff
        /*00b4*/ 	.word	0x00038018
        /*00b8*/ 	.short	0x0100
        /*00ba*/ 	.byte	0x08
	.zero		1


	//   ....[7]....
        /*00bc*/ 	.word	0x000002e0
        /*00c0*/ 	.word	0x000000ff
        /*00c4*/ 	.word	0x000380f8
        /*00c8*/ 	.short	0x0100
        /*00ca*/ 	.byte	0x08
	.zero		1


	//   ....[8]....
        /*00cc*/ 	.word	0x000002f0
        /*00d0*/ 	.word	0x000000ff
        /*00d4*/ 	.word	0x00038020
        /*00d8*/ 	.short	0x0100
        /*00da*/ 	.byte	0x08
	.zero		1


	//   ....[9]....
        /*00dc*/ 	.word	0x00000300
        /*00e0*/ 	.word	0x000000ff
        /*00e4*/ 	.word	0x00038100
        /*00e8*/ 	.short	0x0100
        /*00ea*/ 	.byte	0x08
	.zero		1


	//   ....[10]....
        /*00ec*/ 	.word	0x00000310
        /*00f0*/ 	.word	0x000000ff
        /*00f4*/ 	.word	0x00038028
        /*00f8*/ 	.short	0x0100
        /*00fa*/ 	.byte	0x08
	.zero		1


	//   ....[11]....
        /*00fc*/ 	.word	0x00000320
        /*0100*/ 	.word	0x000000ff
        /*0104*/ 	.word	0x00038108
        /*0108*/ 	.short	0x0100
        /*010a*/ 	.byte	0x08
	.zero		1


	//   ....[12]....
        /*010c*/ 	.word	0x00000330
        /*0110*/ 	.word	0x000000ff
        /*0114*/ 	.word	0x00038030
        /*0118*/ 	.short	0x0100
        /*011a*/ 	.byte	0x08
	.zero		1


	//   ....[13]....
        /*011c*/ 	.word	0x00000340
        /*0120*/ 	.word	0x000000ff
        /*0124*/ 	.word	0x00038110
        /*0128*/ 	.short	0x0100
        /*012a*/ 	.byte	0x08
	.zero		1


	//   ....[14]....
        /*012c*/ 	.word	0x00000350
        /*0130*/ 	.word	0x000000ff
        /*0134*/ 	.word	0x00038038
        /*0138*/ 	.short	0x0100
        /*013a*/ 	.byte	0x08
	.zero		1


	//   ....[15]....
        /*013c*/ 	.word	0x00000360
        /*0140*/ 	.word	0x000000ff
        /*0144*/ 	.word	0x00038118
        /*0148*/ 	.short	0x0100
        /*014a*/ 	.byte	0x08
	.zero		1


	//   ....[16]....
        /*014c*/ 	.word	0x00000370
        /*0150*/ 	.word	0x000000ff
        /*0154*/ 	.word	0x00038040
        /*0158*/ 	.short	0x0100
        /*015a*/ 	.byte	0x08
	.zero		1


	//   ....[17]....
        /*015c*/ 	.word	0x00000380
        /*0160*/ 	.word	0x000000ff
        /*0164*/ 	.word	0x00038120
        /*0168*/ 	.short	0x0100
        /*016a*/ 	.byte	0x08
	.zero		1


	//   ....[18]....
        /*016c*/ 	.word	0x00000390
        /*0170*/ 	.word	0x000000ff
        /*0174*/ 	.word	0x00038048
        /*0178*/ 	.short	0x0100
        /*017a*/ 	.byte	0x08
	.zero		1


	//   ....[19]....
        /*017c*/ 	.word	0x000003a0
        /*0180*/ 	.word	0x000000ff
        /*0184*/ 	.word	0x00038128
        /*0188*/ 	.short	0x0100
        /*018a*/ 	.byte	0x08
	.zero		1


	//   ....[20]....
        /*018c*/ 	.word	0x000003b0
        /*0190*/ 	.word	0x000000ff
        /*0194*/ 	.word	0x00038050
        /*0198*/ 	.short	0x0100
        /*019a*/ 	.byte	0x08
	.zero		1


	//   ....[21]....
        /*019c*/ 	.word	0x000003c0
        /*01a0*/ 	.word	0x000000ff
        /*01a4*/ 	.word	0x00038130
        /*01a8*/ 	.short	0x0100
        /*01aa*/ 	.byte	0x08
	.zero		1


	//   ....[22]....
        /*01ac*/ 	.word	0x000003d0
        /*01b0*/ 	.word	0x000000ff
        /*01b4*/ 	.word	0x00038058
        /*01b8*/ 	.short	0x0100
        /*01ba*/ 	.byte	0x08
	.zero		1


	//   ....[23]....
        /*01bc*/ 	.word	0x000003e0
        /*01c0*/ 	.word	0x000000ff
        /*01c4*/ 	.word	0x00038138
        /*01c8*/ 	.short	0x0100
        /*01ca*/ 	.byte	0x08
	.zero		1


	//   ....[24]....
        /*01cc*/ 	.word	0x000003f0
        /*01d0*/ 	.word	0x000000ff
        /*01d4*/ 	.word	0x00038060
        /*01d8*/ 	.short	0x0100
        /*01da*/ 	.byte	0x08
	.zero		1


	//   ....[25]....
        /*01dc*/ 	.word	0x00000400
        /*01e0*/ 	.word	0x000000ff
        /*01e4*/ 	.word	0x00038140
        /*01e8*/ 	.short	0x0100
        /*01ea*/ 	.byte	0x08
	.zero		1


	//   ....[26]....
        /*01ec*/ 	.word	0x00000410
        /*01f0*/ 	.word	0x000000ff
        /*01f4*/ 	.word	0x00038068
        /*01f8*/ 	.short	0x0100
        /*01fa*/ 	.byte	0x08
	.zero		1


	//   ....[27]....
        /*01fc*/ 	.word	0x00000420
        /*0200*/ 	.word	0x000000ff
        /*0204*/ 	.word	0x00038148
        /*0208*/ 	.short	0x0100
        /*020a*/ 	.byte	0x08
	.zero		1


	//   ....[28]....
        /*020c*/ 	.word	0x00000430
        /*0210*/ 	.word	0x000000ff
        /*0214*/ 	.word	0x00038070
        /*0218*/ 	.short	0x0100
        /*021a*/ 	.byte	0x08
	.zero		1


	//   ....[29]....
        /*021c*/ 	.word	0x00000440
        /*0220*/ 	.word	0x000000ff
        /*0224*/ 	.word	0x00038150
        /*0228*/ 	.short	0x0100
        /*022a*/ 	.byte	0x08
	.zero		1


	//   ....[30]....
        /*022c*/ 	.word	0x00000450
        /*0230*/ 	.word	0x000000ff
        /*0234*/ 	.word	0x00038078
        /*0238*/ 	.short	0x0100
        /*023a*/ 	.byte	0x08
	.zero		1


	//   ....[31]....
        /*023c*/ 	.word	0x00000460
        /*0240*/ 	.word	0x000000ff
        /*0244*/ 	.word	0x00038158
        /*0248*/ 	.short	0x0100
        /*024a*/ 	.byte	0x08
	.zero		1


	//   ....[32]....
        /*024c*/ 	.word	0x00000470
        /*0250*/ 	.word	0x000000ff
        /*0254*/ 	.word	0x00038080
        /*0258*/ 	.short	0x0100
        /*025a*/ 	.byte	0x08
	.zero		1


	//   ....[33]....
        /*025c*/ 	.word	0x00000480
        /*0260*/ 	.word	0x000000ff
        /*0264*/ 	.word	0x00038160
        /*0268*/ 	.short	0x0100
        /*026a*/ 	.byte	0x08
	.zero		1


	//   ....[34]....
        /*026c*/ 	.word	0x00000490
        /*0270*/ 	.word	0x000000ff
        /*0274*/ 	.word	0x00038088
        /*0278*/ 	.short	0x0100
        /*027a*/ 	.byte	0x08
	.zero		1


	//   ....[35]....
        /*027c*/ 	.word	0x000004a0
        /*0280*/ 	.word	0x000000ff
        /*0284*/ 	.word	0x00038168
        /*0288*/ 	.short	0x0100
        /*028a*/ 	.byte	0x08
	.zero		1


	//   ....[36]....
        /*028c*/ 	.word	0x000004b0
        /*0290*/ 	.word	0x000000ff
        /*0294*/ 	.word	0x00038090
        /*0298*/ 	.short	0x0100
        /*029a*/ 	.byte	0x08
	.zero		1


	//   ....[37]....
        /*029c*/ 	.word	0x000004c0
        /*02a0*/ 	.word	0x000000ff
        /*02a4*/ 	.word	0x00038170
        /*02a8*/ 	.short	0x0100
        /*02aa*/ 	.byte	0x08
	.zero		1


	//   ....[38]....
        /*02ac*/ 	.word	0x000004d0
        /*02b0*/ 	.word	0x000000ff
        /*02b4*/ 	.word	0x00038098
        /*02b8*/ 	.short	0x0100
        /*02ba*/ 	.byte	0x08
	.zero		1


	//   ....[39]....
        /*02bc*/ 	.word	0x000004e0
        /*02c0*/ 	.word	0x000000ff
        /*02c4*/ 	.word	0x00038178
        /*02c8*/ 	.short	0x0100
        /*02ca*/ 	.byte	0x08
	.zero		1


	//   ....[40]....
        /*02cc*/ 	.word	0x000004f0
        /*02d0*/ 	.word	0x000000ff
        /*02d4*/ 	.word	0x000380a0
        /*02d8*/ 	.short	0x0100
        /*02da*/ 	.byte	0x08
	.zero		1


	//   ....[41]....
        /*02dc*/ 	.word	0x00000500
        /*02e0*/ 	.word	0x000000ff
        /*02e4*/ 	.word	0x00038180
        /*02e8*/ 	.short	0x0100
        /*02ea*/ 	.byte	0x08
	.zero		1


	//   ....[42]....
        /*02ec*/ 	.word	0x00000510
        /*02f0*/ 	.word	0x000000ff
        /*02f4*/ 	.word	0x000380a8
        /*02f8*/ 	.short	0x0100
        /*02fa*/ 	.byte	0x08
	.zero		1


	//   ....[43]....
        /*02fc*/ 	.word	0x00000520
        /*0300*/ 	.word	0x000000ff
        /*0304*/ 	.word	0x00038188
        /*0308*/ 	.short	0x0100
        /*030a*/ 	.byte	0x08
	.zero		1


	//   ....[44]....
        /*030c*/ 	.word	0x00000530
        /*0310*/ 	.word	0x000000ff
        /*0314*/ 	.word	0x000380b0
        /*0318*/ 	.short	0x0100
        /*031a*/ 	.byte	0x08
	.zero		1


	//   ....[45]....
        /*031c*/ 	.word	0x00000540
        /*0320*/ 	.word	0x000000ff
        /*0324*/ 	.word	0x00038190
        /*0328*/ 	.short	0x0100
        /*032a*/ 	.byte	0x08
	.zero		1


	//   ....[46]....
        /*032c*/ 	.word	0x00000550
        /*0330*/ 	.word	0x000000ff
        /*0334*/ 	.word	0x000380b8
        /*0338*/ 	.short	0x0100
        /*033a*/ 	.byte	0x08
	.zero		1


	//   ....[47]....
        /*033c*/ 	.word	0x00000560
        /*0340*/ 	.word	0x000000ff
        /*0344*/ 	.word	0x00038198
        /*0348*/ 	.short	0x0100
        /*034a*/ 	.byte	0x08
	.zero		1


	//   ....[48]....
        /*034c*/ 	.word	0x00000570
        /*0350*/ 	.word	0x000000ff
        /*0354*/ 	.word	0x000380c0
        /*0358*/ 	.short	0x0100
        /*035a*/ 	.byte	0x08
	.zero		1


	//   ....[49]....
        /*035c*/ 	.word	0x00000580
        /*0360*/ 	.word	0x000000ff
        /*0364*/ 	.word	0x000381a0
        /*0368*/ 	.short	0x0100
        /*036a*/ 	.byte	0x08
	.zero		1


	//   ....[50]....
        /*036c*/ 	.word	0x00000590
        /*0370*/ 	.word	0x000000ff
        /*0374*/ 	.word	0x000380c8
        /*0378*/ 	.short	0x0100
        /*037a*/ 	.byte	0x08
	.zero		1


	//   ....[51]....
        /*037c*/ 	.word	0x000005a0
        /*0380*/ 	.word	0x000000ff
        /*0384*/ 	.word	0x000381a8
        /*0388*/ 	.short	0x0100
        /*038a*/ 	.byte	0x08
	.zero		1


	//   ....[52]....
        /*038c*/ 	.word	0x000005b0
        /*0390*/ 	.word	0x000000ff
        /*0394*/ 	.word	0x000380d0
        /*0398*/ 	.short	0x0100
        /*039a*/ 	.byte	0x08
	.zero		1


	//   ....[53]....
        /*039c*/ 	.word	0x000005c0
        /*03a0*/ 	.word	0x000000ff
        /*03a4*/ 	.word	0x000381b0
        /*03a8*/ 	.short	0x0100
        /*03aa*/ 	.byte	0x08
	.zero		1


	//   ....[54]....
        /*03ac*/ 	.word	0x000005d0
        /*03b0*/ 	.word	0x000000ff
        /*03b4*/ 	.word	0x000380d8
        /*03b8*/ 	.short	0x0100
        /*03ba*/ 	.byte	0x08
	.zero		1


	//   ....[55]....
        /*03bc*/ 	.word	0x000005e0
        /*03c0*/ 	.word	0x000000ff
        /*03c4*/ 	.word	0x000381b8
        /*03c8*/ 	.short	0x0100
        /*03ca*/ 	.byte	0x08
	.zero		1


	//   ....[56]....
        /*03cc*/ 	.word	0x000010e0
        /*03d0*/ 	.word	0x00000008
        /*03d4*/ 	.word	0x00038000
        /*03d8*/ 	.short	0x010a
        /*03da*/ 	.byte	0x3f
	.zero		1


	//   ....[57]....
        /*03dc*/ 	.word	0x00001380
        /*03e0*/ 	.word	0x0000000a
        /*03e4*/ 	.word	0x00038000
        /*03e8*/ 	.short	0x010a
        /*03ea*/ 	.byte	0x3f
	.zero		1


	//   ....[58]....
        /*03ec*/ 	.word	0x000014e0
        /*03f0*/ 	.word	0x000000ff
        /*03f4*/ 	.word	0x00000000
        /*03f8*/ 	.short	0x0101
        /*03fa*/ 	.byte	0x06
	.zero		1


	//   ....[59]....
        /*03fc*/ 	.word	0x000016f0
        /*0400*/ 	.word	0x00000008
        /*0404*/ 	.word	0x00000000
        /*0408*/ 	.short	0x0101
        /*040a*/ 	.byte	0x3f
	.zero		1


	//   ....[60]....
        /*040c*/ 	.word	0x00004530
        /*0410*/ 	.word	0x00000006
        /*0414*/ 	.word	0x000380e0
        /*0418*/ 	.short	0x010a
        /*041a*/ 	.byte	0x3f
	.zero		1


	//   ....[61]....
        /*041c*/ 	.word	0x00004bb0
        /*0420*/ 	.word	0x00000002
        /*0424*/ 	.word	0x00000000
        /*0428*/ 	.short	0x010a
        /*042a*/ 	.byte	0x3f
	.zero		1


	//   ....[62]....
        /*042c*/ 	.word	0x00004c60
        /*0430*/ 	.word	0x00000002
        /*0434*/ 	.word	0x00000000
        /*0438*/ 	.short	0x010a
        /*043a*/ 	.byte	0x3f
	.zero		1


	//   ....[63]....
        /*043c*/ 	.word	0x00004d10
        /*0440*/ 	.word	0x00000002
        /*0444*/ 	.word	0x00000000
        /*0448*/ 	.short	0x010a
        /*044a*/ 	.byte	0x3f
	.zero		1


	//   ....[64]....
        /*044c*/ 	.word	0x00004dc0
        /*0450*/ 	.word	0x00000002
        /*0454*/ 	.word	0x00000000
        /*0458*/ 	.short	0x010a
        /*045a*/ 	.byte	0x3f
	.zero		1


	//   ....[65]....
        /*045c*/ 	.word	0x00004e70
        /*0460*/ 	.word	0x00000002
        /*0464*/ 	.word	0x00000000
        /*0468*/ 	.short	0x010a
        /*046a*/ 	.byte	0x3f
	.zero		1


	//   ....[66]....
        /*046c*/ 	.word	0x00004f20
        /*0470*/ 	.word	0x00000002
        /*0474*/ 	.word	0x00000000
        /*0478*/ 	.short	0x010a
        /*047a*/ 	.byte	0x3f
	.zero		1


	//   ....[67]....
        /*047c*/ 	.word	0x00004fd0
        /*0480*/ 	.word	0x00000002
        /*0484*/ 	.word	0x00000000
        /*0488*/ 	.short	0x010a
        /*048a*/ 	.byte	0x3f
	.zero		1


	//   ....[68]....
        /*048c*/ 	.word	0x00005080
        /*0490*/ 	.word	0x00000002
        /*0494*/ 	.word	0x00000000
        /*0498*/ 	.short	0x010a
        /*049a*/ 	.byte	0x3f
	.zero		1


	//   ....[69]....
        /*049c*/ 	.word	0x00005130
        /*04a0*/ 	.word	0x00000002
        /*04a4*/ 	.word	0x00000000
        /*04a8*/ 	.short	0x010a
        /*04aa*/ 	.byte	0x3f
	.zero		1


	//   ....[70]....
        /*04ac*/ 	.word	0x000051e0
        /*04b0*/ 	.word	0x00000002
        /*04b4*/ 	.word	0x00000000
        /*04b8*/ 	.short	0x010a
        /*04ba*/ 	.byte	0x3f
	.zero		1


	//   ....[71]....
        /*04bc*/ 	.word	0x00005290
        /*04c0*/ 	.word	0x00000002
        /*04c4*/ 	.word	0x00000000
        /*04c8*/ 	.short	0x010a
        /*04ca*/ 	.byte	0x3f
	.zero		1


	//   ....[72]....
        /*04cc*/ 	.word	0x00005340
        /*04d0*/ 	.word	0x00000002
        /*04d4*/ 	.word	0x00000000
        /*04d8*/ 	.short	0x010a
        /*04da*/ 	.byte	0x3f
	.zero		1


	//   ....[73]....
        /*04dc*/ 	.word	0x000053f0
        /*04e0*/ 	.word	0x00000002
        /*04e4*/ 	.word	0x00000000
        /*04e8*/ 	.short	0x010a
        /*04ea*/ 	.byte	0x3f
	.zero		1


	//   ....[74]....
        /*04ec*/ 	.word	0x000054a0
        /*04f0*/ 	.word	0x00000002
        /*04f4*/ 	.word	0x00000000
        /*04f8*/ 	.short	0x010a
        /*04fa*/ 	.byte	0x3f
	.zero		1


	//   ....[75]....
        /*04fc*/ 	.word	0x00005550
        /*0500*/ 	.word	0x00000002
        /*0504*/ 	.word	0x00000000
        /*0508*/ 	.short	0x010a
        /*050a*/ 	.byte	0x3f
	.zero		1


	//   ....[76]....
        /*050c*/ 	.word	0x00005600
        /*0510*/ 	.word	0x00000002
        /*0514*/ 	.word	0x00000000
        /*0518*/ 	.short	0x010a
        /*051a*/ 	.byte	0x3f
	.zero		1


	//   ....[77]....
        /*051c*/ 	.word	0x000056b0
        /*0520*/ 	.word	0x00000002
        /*0524*/ 	.word	0x00000000
        /*0528*/ 	.short	0x010a
        /*052a*/ 	.byte	0x3f
	.zero		1


	//   ....[78]....
        /*052c*/ 	.word	0x00005760
        /*0530*/ 	.word	0x00000002
        /*0534*/ 	.word	0x00000000
        /*0538*/ 	.short	0x010a
        /*053a*/ 	.byte	0x3f
	.zero		1


	//   ....[79]....
        /*053c*/ 	.word	0x00005810
        /*0540*/ 	.word	0x00000002
        /*0544*/ 	.word	0x00000000
        /*0548*/ 	.short	0x010a
        /*054a*/ 	.byte	0x3f
	.zero		1


	//   ....[80]....
        /*054c*/ 	.word	0x000058c0
        /*0550*/ 	.word	0x00000002
        /*0554*/ 	.word	0x00000000
        /*0558*/ 	.short	0x010a
        /*055a*/ 	.byte	0x3f
	.zero		1


	//   ....[81]....
        /*055c*/ 	.word	0x00005970
        /*0560*/ 	.word	0x00000002
        /*0564*/ 	.word	0x00000000
        /*0568*/ 	.short	0x010a
        /*056a*/ 	.byte	0x3f
	.zero		1


	//   ....[82]....
        /*056c*/ 	.word	0x00005a20
        /*0570*/ 	.word	0x00000002
        /*0574*/ 	.word	0x00000000
        /*0578*/ 	.short	0x010a
        /*057a*/ 	.byte	0x3f
	.zero		1


	//   ....[83]....
        /*057c*/ 	.word	0x00005ad0
        /*0580*/ 	.word	0x00000002
        /*0584*/ 	.word	0x00000000
        /*0588*/ 	.short	0x010a
        /*058a*/ 	.byte	0x3f
	.zero		1


	//   ....[84]....
        /*058c*/ 	.word	0x00005b80
        /*0590*/ 	.word	0x00000002
        /*0594*/ 	.word	0x00000000
        /*0598*/ 	.short	0x010a
        /*059a*/ 	.byte	0x3f
	.zero		1


	//   ....[85]....
        /*059c*/ 	.word	0x00005c30
        /*05a0*/ 	.word	0x00000002
        /*05a4*/ 	.word	0x00000000
        /*05a8*/ 	.short	0x010a
        /*05aa*/ 	.byte	0x3f
	.zero		1


	//   ....[86]....
        /*05ac*/ 	.word	0x00005ce0
        /*05b0*/ 	.word	0x00000002
        /*05b4*/ 	.word	0x00000000
        /*05b8*/ 	.short	0x010a
        /*05ba*/ 	.byte	0x3f
	.zero		1


	//   ....[87]....
        /*05bc*/ 	.word	0x00005d90
        /*05c0*/ 	.word	0x00000002
        /*05c4*/ 	.word	0x00000000
        /*05c8*/ 	.short	0x010a
        /*05ca*/ 	.byte	0x3f
	.zero		1


	//   ....[88]....
        /*05cc*/ 	.word	0x00005e40
        /*05d0*/ 	.word	0x00000003
        /*05d4*/ 	.word	0x00000000
        /*05d8*/ 	.short	0x010a
        /*05da*/ 	.byte	0x3f
	.zero		1


	//----- nvinfo : EIATTR_NUM_MBARRIERS
	.align		4
.L_26:
        /*05dc*/ 	.byte	0x03, 0x38
        /*05de*/ 	.short	0x0038


	//----- nvinfo : EIATTR_EXIT_INSTR_OFFSETS
	.align		4
        /*05e0*/ 	.byte	0x04, 0x1c
        /*05e2*/ 	.short	(.L_28 - .L_27)


	//   ....[0]....
.L_27:
        /*05e4*/ 	.word	0x00000f10


	//   ....[1]....
        /*05e8*/ 	.word	0x000018c0


	//   ....[2]....
        /*05ec*/ 	.word	0x000019a0


	//   ....[3]....
        /*05f0*/ 	.word	0x00001a90


	//   ....[4]....
        /*05f4*/ 	.word	0x000037c0


	//   ....[5]....
        /*05f8*/ 	.word	0x000037f0


	//   ....[6]....
        /*05fc*/ 	.word	0x000042e0


	//   ....[7]....
        /*0600*/ 	.word	0x00004310


	//   ....[8]....
        /*0604*/ 	.word	0x00004330


	//   ....[9]....
        /*0608*/ 	.word	0x00004aa0


	//   ....[10]....
        /*060c*/ 	.word	0x00005e70


	//----- nvinfo : EIATTR_MAX_THREADS
	.align		4
.L_28:
        /*0610*/ 	.byte	0x04, 0x05
        /*0612*/ 	.short	(.L_30 - .L_29)
.L_29:
        /*0614*/ 	.word	0x00000100
        /*0618*/ 	.word	0x00000001
        /*061c*/ 	.word	0x00000001


	//----- nvinfo : EIATTR_CRS_STACK_SIZE
	.align		4
.L_30:
        /*0620*/ 	.byte	0x04, 0x1e
        /*0622*/ 	.short	(.L_32 - .L_31)
.L_31:
        /*0624*/ 	.word	0x00000000


	//----- nvinfo : EIATTR_CBANK_PARAM_SIZE
	.align		4
.L_32:
        /*0628*/ 	.byte	0x03, 0x19
        /*062a*/ 	.short	0x0470


	//----- nvinfo : EIATTR_PARAM_CBANK
	.align		4
        /*062c*/ 	.byte	0x04, 0x0a
        /*062e*/ 	.short	(.L_34 - .L_33)
	.align		4
.L_33:
        /*0630*/ 	.word	index@(.nv.constant0._ZN7cutlass13device_kernelINS_4conv6kernel13ConvUniversalINS1_16ConvProblemShapeILNS1_8OperatorE2ELi3EEENS1_10collective14CollectiveConvINS1_46MainloopSm90TmaGmmaWarpSpecializedImplicitGemmILS5_2ELi28ELi3EN4cute5tupleIJNSA_1CILi1EEESD_SD_EEENS1_36KernelImplicitTmaWarpSpecializedSm90ELi1EEENSB_IJNSC_ILi64EEENSB_IJSH_EEENSB_IJNSC_ILi32EEEEEEEEENS_10bfloat16_tESM_NSA_8TiledMMAINSA_8MMA_AtomIJNSA_4SM904GMMA27MMA_64x64x16_F32BF16BF16_SSILNSQ_5MajorE1ELSS_1ELNSQ_7ScaleInE1ELST_1EEEEEENSA_6LayoutISE_NSB_IJNSC_ILi0EEESX_SX_EEEEENSB_IJNSA_10UnderscoreES10_S10_EEEEENS7_6detail26Sm90ImplicitGemmTileTraitsINSA_13SM90_TMA_LOADENSA_14ComposedLayoutINSA_7SwizzleILi3ELi4ELi3EEENSA_18smem_ptr_flag_bitsILi16EEENSW_INSB_IJNSB_IJSH_SD_EEENSB_IJNSC_ILi8EEENSC_ILi4EEEEEENSB_IJSD_NSC_ILi28EEEEEEEEENSB_IJNSB_IJSD_SX_EEENSB_IJSH_NSC_ILi512EEEEEENSB_IJSX_NSC_ILi2048EEEEEEEEEEEEEvEENS14_INSA_20SM90_TMA_LOAD_IM2COLES1P_vEEEENS_8epilogue10collective6detail29Sm90TmaWarpSpecializedAdapterINS1V_15DefaultEpilogueISM_NSB_IJlNSB_IJSD_lllEEESX_EEES20_NS1U_6thread17LinearCombinationISM_Li1EffLNS21_9ScaleType4KindE0ELNS_15FloatRoundStyleE2ESM_EENS_4gemm15EpilogueDefaultEEEEEvvEEEEvNT_6ParamsE)
        /*0634*/ 	.short	0x0210
        /*0636*/ 	.short	0x0470


	//----- nvinfo : EIATTR_SW_WAR
	.align		4
.L_34:
        /*0638*/ 	.byte	0x04, 0x36
        /*063a*/ 	.short	(.L_36 - .L_35)
.L_35:
        /*063c*/ 	.word	0x00000008
.L_36:


//--------------------- .nv.callgraph             --------------------------
	.section	.nv.callgraph,"",@"SHT_CUDA_CALLGRAPH"
	.align	4
	.sectionentsize	8
	.align		4
        /*0000*/ 	.word	0x00000000
	.align		4
        /*0004*/ 	.word	0xffffffff
	.align		4
        /*0008*/ 	.word	0x00000000
	.align		4
        /*000c*/ 	.word	0xfffffffe
	.align		4
        /*0010*/ 	.word	0x00000000
	.align		4
        /*0014*/ 	.word	0xfffffffd
	.align		4
        /*0018*/ 	.word	0x00000000
	.align		4
        /*001c*/ 	.word	0xfffffffc


//--------------------- .nv.constant4             --------------------------
	.section	.nv.constant4,"a",@progbits
	.align	8
	.align		8
.nv.constant4:
        /*0000*/ 	.dword	_ZN39_INTERNAL_46c3df4f_4_k_cu_3845b5bf_26604cuda3std3__45__cpo5beginE
	.align		8
        /*0008*/ 	.dword	_ZN39_INTERNAL_46c3df4f_4_k_cu_3845b5bf_26604cuda3std3__45__cpo3endE
	.align		8
        /*0010*/ 	.dword	_ZN39_INTERNAL_46c3df4f_4_k_cu_3845b5bf_26604cuda3std3__45__cpo6cbeginE
	.align		8
        /*0018*/ 	.dword	_ZN39_INTERNAL_46c3df4f_4_k_cu_3845b5bf_26604cuda3std3__45__cpo4cendE
	.align		8
        /*0020*/ 	.dword	_ZN39_INTERNAL_46c3df4f_4_k_cu_3845b5bf_26604cuda3std3__441_GLOBAL__N__46c3df4f_4_k_cu_3845b5bf_26606ignoreE
	.align		8
        /*0028*/ 	.dword	_ZN39_INTERNAL_46c3df4f_4_k_cu_3845b5bf_26604cuda3std3__419piecewise_constructE
	.align		8
        /*0030*/ 	.dword	_ZN39_INTERNAL_46c3df4f_4_k_cu_3845b5bf_26604cuda3std3__48in_placeE
	.align		8
        /*0038*/ 	.dword	_ZN39_INTERNAL_46c3df4f_4_k_cu_3845b5bf_26604cuda3std6ranges3__45__cpo4swapE
	.align		8
        /*0040*/ 	.dword	_ZN39_INTERNAL_46c3df4f_4_k_cu_3845b5bf_26604cuda3std6ranges3__45__cpo9iter_moveE
	.align		8
        /*0048*/ 	.dword	_ZN39_INTERNAL_46c3df4f_4_k_cu_3845b5bf_26604cute7productE
	.align		8
        /*0050*/ 	.dword	_ZN39_INTERNAL_46c3df4f_4_k_cu_3845b5bf_26604cute1_E


//--------------------- .text._ZN7cutlass13device_kernelINS_4conv6kernel13ConvUniversalINS1_16ConvProblemShapeILNS1_8OperatorE2ELi3EEENS1_10collective14CollectiveConvINS1_46MainloopSm90TmaGmmaWarpSpecializedImplicitGemmILS5_2ELi28ELi3EN4cute5tupleIJNSA_1CILi1EEESD_SD_EEENS1_36KernelImplicitTmaWarpSpecializedSm90ELi1EEENSB_IJNSC_ILi64EEENSB_IJSH_EEENSB_IJNSC_ILi32EEEEEEEEENS_10bfloat16_tESM_NSA_8TiledMMAINSA_8MMA_AtomIJNSA_4SM904GMMA27MMA_64x64x16_F32BF16BF16_SSILNSQ_5MajorE1ELSS_1ELNSQ_7ScaleInE1ELST_1EEEEEENSA_6LayoutISE_NSB_IJNSC_ILi0EEESX_SX_EEEEENSB_IJNSA_10UnderscoreES10_S10_EEEEENS7_6detail26Sm90ImplicitGemmTileTraitsINSA_13SM90_TMA_LOADENSA_14ComposedLayoutINSA_7SwizzleILi3ELi4ELi3EEENSA_18smem_ptr_flag_bitsILi16EEENSW_INSB_IJNSB_IJSH_SD_EEENSB_IJNSC_ILi8EEENSC_ILi4EEEEEENSB_IJSD_NSC_ILi28EEEEEEEEENSB_IJNSB_IJSD_SX_EEENSB_IJSH_NSC_ILi512EEEEEENSB_IJSX_NSC_ILi2048EEEEEEEEEEEEEvEENS14_INSA_20SM90_TMA_LOAD_IM2COLES1P_vEEEENS_8epilogue10collective6detail29Sm90TmaWarpSpecializedAdapterINS1V_15DefaultEpilogueISM_NSB_IJlNSB_IJSD_lllEEESX_EEES20_NS1U_6thread17LinearCombinationISM_Li1EffLNS21_9ScaleType4KindE0ELNS_15FloatRoundStyleE2ESM_EENS_4gemm15EpilogueDefaultEEEEEvvEEEEvNT_6ParamsE --------------------------
	.section	.text._ZN7cutlass13device_kernelINS_4conv6kernel13ConvUniversalINS1_16ConvProblemShapeILNS1_8OperatorE2ELi3EEENS1_10collective14CollectiveConvINS1_46MainloopSm90TmaGmmaWarpSpecializedImplicitGemmILS5_2ELi28ELi3EN4cute5tupleIJNSA_1CILi1EEESD_SD_EEENS1_36KernelImplicitTmaWarpSpecializedSm90ELi1EEENSB_IJNSC_ILi64EEENSB_IJSH_EEENSB_IJNSC_ILi32EEEEEEEEENS_10bfloat16_tESM_NSA_8TiledMMAINSA_8MMA_AtomIJNSA_4SM904GMMA27MMA_64x64x16_F32BF16BF16_SSILNSQ_5MajorE1ELSS_1ELNSQ_7ScaleInE1ELST_1EEEEEENSA_6LayoutISE_NSB_IJNSC_ILi0EEESX_SX_EEEEENSB_IJNSA_10UnderscoreES10_S10_EEEEENS7_6detail26Sm90ImplicitGemmTileTraitsINSA_13SM90_TMA_LOADENSA_14ComposedLayoutINSA_7SwizzleILi3ELi4ELi3EEENSA_18smem_ptr_flag_bitsILi16EEENSW_INSB_IJNSB_IJSH_SD_EEENSB_IJNSC_ILi8EEENSC_ILi4EEEEEENSB_IJSD_NSC_ILi28EEEEEEEEENSB_IJNSB_IJSD_SX_EEENSB_IJSH_NSC_ILi512EEEEEENSB_IJSX_NSC_ILi2048EEEEEEEEEEEEEvEENS14_INSA_20SM90_TMA_LOAD_IM2COLES1P_vEEEENS_8epilogue10collective6detail29Sm90TmaWarpSpecializedAdapterINS1V_15DefaultEpilogueISM_NSB_IJlNSB_IJSD_lllEEESX_EEES20_NS1U_6thread17LinearCombinationISM_Li1EffLNS21_9ScaleType4KindE0ELNS_15FloatRoundStyleE2ESM_EENS_4gemm15EpilogueDefaultEEEEEvvEEEEvNT_6ParamsE,"ax",@progbits
	.align	128
.text._ZN7cutlass13device_kernelINS_4conv6kernel13ConvUniversalINS1_16ConvProblemShapeILNS1_8OperatorE2ELi3EEENS1_10collective14CollectiveConvINS1_46MainloopSm90TmaGmmaWarpSpecializedImplicitGemmILS5_2ELi28ELi3EN4cute5tupleIJNSA_1CILi1EEESD_SD_EEENS1_36KernelImplicitTmaWarpSpecializedSm90ELi1EEENSB_IJNSC_ILi64EEENSB_IJSH_EEENSB_IJNSC_ILi32EEEEEEEEENS_10bfloat16_tESM_NSA_8TiledMMAINSA_8MMA_AtomIJNSA_4SM904GMMA27MMA_64x64x16_F32BF16BF16_SSILNSQ_5MajorE1ELSS_1ELNSQ_7ScaleInE1ELST_1EEEEEENSA_6LayoutISE_NSB_IJNSC_ILi0EEESX_SX_EEEEENSB_IJNSA_10UnderscoreES10_S10_EEEEENS7_6detail26Sm90ImplicitGemmTileTraitsINSA_13SM90_TMA_LOADENSA_14ComposedLayoutINSA_7SwizzleILi3ELi4ELi3EEENSA_18smem_ptr_flag_bitsILi16EEENSW_INSB_IJNSB_IJSH_SD_EEENSB_IJNSC_ILi8EEENSC_ILi4EEEEEENSB_IJSD_NSC_ILi28EEEEEEEEENSB_IJNSB_IJSD_SX_EEENSB_IJSH_NSC_ILi512EEEEEENSB_IJSX_NSC_ILi2048EEEEEEEEEEEEEvEENS14_INSA_20SM90_TMA_LOAD_IM2COLES1P_vEEEENS_8epilogue10collective6detail29Sm90TmaWarpSpecializedAdapterINS1V_15DefaultEpilogueISM_NSB_IJlNSB_IJSD_lllEEESX_EEES20_NS1U_6thread17LinearCombinationISM_Li1EffLNS21_9ScaleType4KindE0ELNS_15FloatRoundStyleE2ESM_EENS_4gemm15EpilogueDefaultEEEEEvvEEEEvNT_6ParamsE:
        .type           _ZN7cutlass13device_kernelINS_4conv6kernel13ConvUniversalINS1_16ConvProblemShapeILNS1_8OperatorE2ELi3EEENS1_10collective14CollectiveConvINS1_46MainloopSm90TmaGmmaWarpSpecializedImplicitGemmILS5_2ELi28ELi3EN4cute5tupleIJNSA_1CILi1EEESD_SD_EEENS1_36KernelImplicitTmaWarpSpecializedSm90ELi1EEENSB_IJNSC_ILi64EEENSB_IJSH_EEENSB_IJNSC_ILi32EEEEEEEEENS_10bfloat16_tESM_NSA_8TiledMMAINSA_8MMA_AtomIJNSA_4SM904GMMA27MMA_64x64x16_F32BF16BF16_SSILNSQ_5MajorE1ELSS_1ELNSQ_7ScaleInE1ELST_1EEEEEENSA_6LayoutISE_NSB_IJNSC_ILi0EEESX_SX_EEEEENSB_IJNSA_10UnderscoreES10_S10_EEEEENS7_6detail26Sm90ImplicitGemmTileTraitsINSA_13SM90_TMA_LOADENSA_14ComposedLayoutINSA_7SwizzleILi3ELi4ELi3EEENSA_18smem_ptr_flag_bitsILi16EEENSW_INSB_IJNSB_IJSH_SD_EEENSB_IJNSC_ILi8EEENSC_ILi4EEEEEENSB_IJSD_NSC_ILi28EEEEEEEEENSB_IJNSB_IJSD_SX_EEENSB_IJSH_NSC_ILi512EEEEEENSB_IJSX_NSC_ILi2048EEEEEEEEEEEEEvEENS14_INSA_20SM90_TMA_LOAD_IM2COLES1P_vEEEENS_8epilogue10collective6detail29Sm90TmaWarpSpecializedAdapterINS1V_15DefaultEpilogueISM_NSB_IJlNSB_IJSD_lllEEESX_EEES20_NS1U_6thread17LinearCombinationISM_Li1EffLNS21_9ScaleType4KindE0ELNS_15FloatRoundStyleE2ESM_EENS_4gemm15EpilogueDefaultEEEEEvvEEEEvNT_6ParamsE,@function
        .size           _ZN7cutlass13device_kernelINS_4conv6kernel13ConvUniversalINS1_16ConvProblemShapeILNS1_8OperatorE2ELi3EEENS1_10collective14CollectiveConvINS1_46MainloopSm90TmaGmmaWarpSpecializedImplicitGemmILS5_2ELi28ELi3EN4cute5tupleIJNSA_1CILi1EEESD_SD_EEENS1_36KernelImplicitTmaWarpSpecializedSm90ELi1EEENSB_IJNSC_ILi64EEENSB_IJSH_EEENSB_IJNSC_ILi32EEEEEEEEENS_10bfloat16_tESM_NSA_8TiledMMAINSA_8MMA_AtomIJNSA_4SM904GMMA27MMA_64x64x16_F32BF16BF16_SSILNSQ_5MajorE1ELSS_1ELNSQ_7ScaleInE1ELST_1EEEEEENSA_6LayoutISE_NSB_IJNSC_ILi0EEESX_SX_EEEEENSB_IJNSA_10UnderscoreES10_S10_EEEEENS7_6detail26Sm90ImplicitGemmTileTraitsINSA_13SM90_TMA_LOADENSA_14ComposedLayoutINSA_7SwizzleILi3ELi4ELi3EEENSA_18smem_ptr_flag_bitsILi16EEENSW_INSB_IJNSB_IJSH_SD_EEENSB_IJNSC_ILi8EEENSC_ILi4EEEEEENSB_IJSD_NSC_ILi28EEEEEEEEENSB_IJNSB_IJSD_SX_EEENSB_IJSH_NSC_ILi512EEEEEENSB_IJSX_NSC_ILi2048EEEEEEEEEEEEEvEENS14_INSA_20SM90_TMA_LOAD_IM2COLES1P_vEEEENS_8epilogue10collective6detail29Sm90TmaWarpSpecializedAdapterINS1V_15DefaultEpilogueISM_NSB_IJlNSB_IJSD_lllEEESX_EEES20_NS1U_6thread17LinearCombinationISM_Li1EffLNS21_9ScaleType4KindE0ELNS_15FloatRoundStyleE2ESM_EENS_4gemm15EpilogueDefaultEEEEEvvEEEEvNT_6ParamsE,(.L_x_118 - _ZN7cutlass13device_kernelINS_4conv6kernel13ConvUniversalINS1_16ConvProblemShapeILNS1_8OperatorE2ELi3EEENS1_10collective14CollectiveConvINS1_46MainloopSm90TmaGmmaWarpSpecializedImplicitGemmILS5_2ELi28ELi3EN4cute5tupleIJNSA_1CILi1EEESD_SD_EEENS1_36KernelImplicitTmaWarpSpecializedSm90ELi1EEENSB_IJNSC_ILi64EEENSB_IJSH_EEENSB_IJNSC_ILi32EEEEEEEEENS_10bfloat16_tESM_NSA_8TiledMMAINSA_8MMA_AtomIJNSA_4SM904GMMA27MMA_64x64x16_F32BF16BF16_SSILNSQ_5MajorE1ELSS_1ELNSQ_7ScaleInE1ELST_1EEEEEENSA_6LayoutISE_NSB_IJNSC_ILi0EEESX_SX_EEEEENSB_IJNSA_10UnderscoreES10_S10_EEEEENS7_6detail26Sm90ImplicitGemmTileTraitsINSA_13SM90_TMA_LOADENSA_14ComposedLayoutINSA_7SwizzleILi3ELi4ELi3EEENSA_18smem_ptr_flag_bitsILi16EEENSW_INSB_IJNSB_IJSH_SD_EEENSB_IJNSC_ILi8EEENSC_ILi4EEEEEENSB_IJSD_NSC_ILi28EEEEEEEEENSB_IJNSB_IJSD_SX_EEENSB_IJSH_NSC_ILi512EEEEEENSB_IJSX_NSC_ILi2048EEEEEEEEEEEEEvEENS14_INSA_20SM90_TMA_LOAD_IM2COLES1P_vEEEENS_8epilogue10collective6detail29Sm90TmaWarpSpecializedAdapterINS1V_15DefaultEpilogueISM_NSB_IJlNSB_IJSD_lllEEESX_EEES20_NS1U_6thread17LinearCombinationISM_Li1EffLNS21_9ScaleType4KindE0ELNS_15FloatRoundStyleE2ESM_EENS_4gemm15EpilogueDefaultEEEEEvvEEEEvNT_6ParamsE)
        .other          _ZN7cutlass13device_kernelINS_4conv6kernel13ConvUniversalINS1_16ConvProblemShapeILNS1_8OperatorE2ELi3EEENS1_10collective14CollectiveConvINS1_46MainloopSm90TmaGmmaWarpSpecializedImplicitGemmILS5_2ELi28ELi3EN4cute5tupleIJNSA_1CILi1EEESD_SD_EEENS1_36KernelImplicitTmaWarpSpecializedSm90ELi1EEENSB_IJNSC_ILi64EEENSB_IJSH_EEENSB_IJNSC_ILi32EEEEEEEEENS_10bfloat16_tESM_NSA_8TiledMMAINSA_8MMA_AtomIJNSA_4SM904GMMA27MMA_64x64x16_F32BF16BF16_SSILNSQ_5MajorE1ELSS_1ELNSQ_7ScaleInE1ELST_1EEEEEENSA_6LayoutISE_NSB_IJNSC_ILi0EEESX_SX_EEEEENSB_IJNSA_10UnderscoreES10_S10_EEEEENS7_6detail26Sm90ImplicitGemmTileTraitsINSA_13SM90_TMA_LOADENSA_14ComposedLayoutINSA_7SwizzleILi3ELi4ELi3EEENSA_18smem_ptr_flag_bitsILi16EEENSW_INSB_IJNSB_IJSH_SD_EEENSB_IJNSC_ILi8EEENSC_ILi4EEEEEENSB_IJSD_NSC_ILi28EEEEEEEEENSB_IJNSB_IJSD_SX_EEENSB_IJSH_NSC_ILi512EEEEEENSB_IJSX_NSC_ILi2048EEEEEEEEEEEEEvEENS14_INSA_20SM90_TMA_LOAD_IM2COLES1P_vEEEENS_8epilogue10collective6detail29Sm90TmaWarpSpecializedAdapterINS1V_15DefaultEpilogueISM_NSB_IJlNSB_IJSD_lllEEESX_EEES20_NS1U_6thread17LinearCombinationISM_Li1EffLNS21_9ScaleType4KindE0ELNS_15FloatRoundStyleE2ESM_EENS_4gemm15EpilogueDefaultEEEEEvvEEEEvNT_6ParamsE,@"STO_CUDA_ENTRY STV_DEFAULT"
_ZN7cutlass13device_kernelINS_4conv6kernel13ConvUniversalINS1_16ConvProblemShapeILNS1_8OperatorE2ELi3EEENS1_10collective14CollectiveConvINS1_46MainloopSm90TmaGmmaWarpSpecializedImplicitGemmILS5_2ELi28ELi3EN4cute5tupleIJNSA_1CILi1EEESD_SD_EEENS1_36KernelImplicitTmaWarpSpecializedSm90ELi1EEENSB_IJNSC_ILi64EEENSB_IJSH_EEENSB_IJNSC_ILi32EEEEEEEEENS_10bfloat16_tESM_NSA_8TiledMMAINSA_8MMA_AtomIJNSA_4SM904GMMA27MMA_64x64x16_F32BF16BF16_SSILNSQ_5MajorE1ELSS_1ELNSQ_7ScaleInE1ELST_1EEEEEENSA_6LayoutISE_NSB_IJNSC_ILi0EEESX_SX_EEEEENSB_IJNSA_10UnderscoreES10_S10_EEEEENS7_6detail26Sm90ImplicitGemmTileTraitsINSA_13SM90_TMA_LOADENSA_14ComposedLayoutINSA_7SwizzleILi3ELi4ELi3EEENSA_18smem_ptr_flag_bitsILi16EEENSW_INSB_IJNSB_IJSH_SD_EEENSB_IJNSC_ILi8EEENSC_ILi4EEEEEENSB_IJSD_NSC_ILi28EEEEEEEEENSB_IJNSB_IJSD_SX_EEENSB_IJSH_NSC_ILi512EEEEEENSB_IJSX_NSC_ILi2048EEEEEEEEEEEEEvEENS14_INSA_20SM90_TMA_LOAD_IM2COLES1P_vEEEENS_8epilogue10collective6detail29Sm90TmaWarpSpecializedAdapterINS1V_15DefaultEpilogueISM_NSB_IJlNSB_IJSD_lllEEESX_EEES20_NS1U_6thread17LinearCombinationISM_Li1EffLNS21_9ScaleType4KindE0ELNS_15FloatRoundStyleE2ESM_EENS_4gemm15EpilogueDefaultEEEEEvvEEEEvNT_6ParamsE:
[----:B------:R-:W-:Y:S01]  /*0000*/  LDC R1, c[0x0][0x28] ;  /* 0x00000a00ff017b82 */ /* 0x000fe20000000800 */
[----:B------:R-:W0:Y:S01]  /*0010*/  S2R R7, SR_TID.X ;  /* 0x0000000000077919 */ /* 0x000e220000002100 */
[----:B------:R-:W-:Y:S01]  /*0020*/  ELECT P0, URZ, PT ;  /* 0x00000000003f782f */ /* 0x000fe20003800000 */
[----:B------:R-:W-:Y:S01]  /*0030*/  BSSY B0, `(.L_x_0) ;  /* 0x000000f000007945 */ /* 0x000fe20003800000 */
[--C-:B0-----:R-:W-:Y:S02]  /*0040*/  SHF.R.U32.HI R0, RZ, 0x5, R7.reuse ;  /* 0x00000005ff007819 */ /* 0x101fe40000011607 */
[----:B------:R-:W-:-:S03]  /*0050*/  SHF.R.U32.HI R8, RZ, 0x7, R7 ;  /* 0x00000007ff087819 */ /* 0x000fc60000011607 */
[----:B------:R-:W0:Y:S04]  /*0060*/  SHFL.IDX PT, R9, R0, RZ, 0x1f ;  /* 0x00001fff00097589 */ /* 0x000e2800000e0000 */
[----:B------:R-:W1:Y:S01]  /*0070*/  SHFL.IDX PT, R8, R8, RZ, 0x1f ;  /* 0x00001fff08087589 */ /* 0x000e6200000e0000 */
[----:B0-----:R-:W-:-:S13]  /*0080*/  ISETP.NE.OR P0, PT, R9, RZ, !P0 ;  /* 0x000000ff0900720c */ /* 0x001fda0004705670 */
[----:B-1----:R-:W-:Y:S05]  /*0090*/  @P0 BRA `(.L_x_1) ;  /* 0x0000000000200947 */ /* 0x002fea0003800000 */
[----:B------:R-:W-:Y:S02]  /*00a0*/  ULDC.64 UR4, c[0x0][0x198] ;  /* 0x0000660000047ab9 */ /* 0x000fe40000000a00 */
[----:B------:R-:W-:Y:S02]  /*00b0*/  UIADD3 UR6, UP0, UR4, 0xf0, URZ ;  /* 0x000000f004067890 */ /* 0x000fe4000ff1e03f */
[----:B------:R-:W-:Y:S02]  /*00c0*/  UIADD3 UR4, UP1, UR4, 0x1f0, URZ ;  /* 0x000001f004047890 */ /* 0x000fe4000ff3e03f */
[----:B------:R-:W-:Y:S02]  /*00d0*/  UIADD3.X UR7, URZ, UR5, URZ, UP0, !UPT ;  /* 0x000000053f077290 */ /* 0x000fe400087fe43f */
[----:B------:R-:W-:-:S07]  /*00e0*/  UIADD3.X UR5, URZ, UR5, URZ, UP1, !UPT ;  /* 0x000000053f057290 */ /* 0x000fce0008ffe43f */
[----:B------:R0:W-:Y:S02]  /*00f0*/  UTMACCTL.PF [UR6] ;  /* 0x00000000060079b9 */ /* 0x0001e40008040000 */
[----:B------:R0:W-:Y:S02]  /*0100*/  UTMACCTL.PF [UR4] ;  /* 0x00000000040079b9 */ /* 0x0001e40008040000 */
[----:B0-----:R-:W-:Y:S01]  /*0110*/  NOP ;  /* 0x0000000000007918 */ /* 0x001fe20000000000 */
.L_x_1:
[----:B------:R-:W-:Y:S05]  /*0120*/  BSYNC B0 ;  /* 0x0000000000007941 */ /* 0x000fea0003800000 */
.L_x_0:
[----:B------:R-:W0:Y:S01]  /*0130*/  SHFL.IDX PT, R0, R0, RZ, 0x1f ;  /* 0x00001fff00007589 */ /* 0x000e2200000e0000 */
[----:B------:R-:W-:-:S04]  /*0140*/  SHF.R.S32.HI R2, RZ, 0x1f, R9 ;  /* 0x0000001fff027819 */ /* 0x000fc80000011409 */
[----:B------:R-:W-:Y:S02]  /*0150*/  LEA.HI R2, R2, R9, RZ, 0x2 ;  /* 0x0000000902027211 */ /* 0x000fe400078f10ff */
[----:B0-----:R-:W-:-:S13]  /*0160*/  ISETP.NE.AND P0, PT, R0, RZ, PT ;  /* 0x000000ff0000720c */ /* 0x001fda0003f05270 */
[----:B------:R-:W-:Y:S05]  /*0170*/  @P0 BRA `(.L_x_2) ;  /* 0x0000000400240947 */ /* 0x000fea0003800000 */
[----:B------:R-:W-:Y:S01]  /*0180*/  ELECT P0, URZ, PT ;  /* 0x00000000003f782f */ /* 0x000fe20003800000 */
[----:B------:R-:W-:-:S12]  /*0190*/  BSSY B0, `(.L_x_2) ;  /* 0x0000047000007945 */ /* 0x000fd80003800000 */
[----:B------:R-:W-:Y:S05]  /*01a0*/  @!P0 BRA `(.L_x_3) ;  /* 0x0000000400148947 */ /* 0x000fea0003800000 */
[----:B------:R-:W0:Y:S01]  /*01b0*/  S2UR UR8, SR_CgaCtaId ;  /* 0x00000000000879c3 */ /* 0x000e220000008800 */
[----:B------:R-:W-:Y:S01]  /*01c0*/  UMOV UR4, 0x400 ;  /* 0x0000040000047882 */ /* 0x000fe20000000000 */
[----:B------:R-:W-:Y:S01]  /*01d0*/  UMOV UR5, 0x1 ;  /* 0x0000000100057882 */ /* 0x000fe20000000000 */
[----:B------:R-:W-:Y:S02]  /*01e0*/  UMOV UR6, 0x80 ;  /* 0x0000008000067882 */ /* 0x000fe40000000000 */
[----:B------:R-:W-:-:S04]  /*01f0*/  UIADD3 UR6, -UR6, 0x100000, URZ ;  /* 0x0010000006067890 */ /* 0x000fc8000fffe13f */
[----:B------:R-:W-:Y:S02]  /*0200*/  USHF.L.U32 UR7, UR6, 0xb, URZ ;  /* 0x0000000b06077899 */ /* 0x000fe4000800063f */
[----:B------:R-:W-:Y:S02]  /*0210*/  USHF.L.U32 UR6, UR6, 0x1, URZ ;  /* 0x0000000106067899 */ /* 0x000fe4000800063f */
[----:B0-----:R-:W-:Y:S02]  /*0220*/  ULEA UR8, UR8, UR4, 0x18 ;  /* 0x0000000408087291 */ /* 0x001fe4000f8ec03f */
[----:B------:R-:W-:-:S04]  /*0230*/  UIADD3 UR4, -UR5, 0x100000, URZ ;  /* 0x0010000005047890 */ /* 0x000fc8000fffe13f */
[----:B------:R-:W-:Y:S02]  /*0240*/  USHF.L.U32 UR5, UR4, 0xb, URZ ;  /* 0x0000000b04057899 */ /* 0x000fe4000800063f */
[----:B------:R-:W-:Y:S01]  /*0250*/  USHF.L.U32 UR4, UR4, 0x1, URZ ;  /* 0x0000000104047899 */ /* 0x000fe2000800063f */
[----:B------:R-:W0:Y:S11]  /*0260*/  FENCE.VIEW.ASYNC.S ;  /* 0x00000000000073c6 */ /* 0x000e360000000000 */
[----:B0-----:R0:W1:Y:S01]  /*0270*/  SYNCS.EXCH.64 URZ, [UR8+0x38000], UR4 ;  /* 0x03800004083f75b2 */ /* 0x0010620008000100 */
[----:B------:R0:W2:Y:S01]  /*0280*/  SYNCS.EXCH.64 URZ, [UR8+0x380e0], UR6 ;  /* 0x0380e006083f75b2 */ /* 0x0000a20008000100 */
[----:B------:R0:W3:Y:S01]  /*0290*/  SYNCS.EXCH.64 URZ, [UR8+0x38008], UR4 ;  /* 0x03800804083f75b2 */ /* 0x0000e20008000100 */
[----:B------:R0:W4:Y:S01]  /*02a0*/  SYNCS.EXCH.64 URZ, [UR8+0x380e8], UR6 ;  /* 0x0380e806083f75b2 */ /* 0x0001220008000100 */
[----:B------:R0:W0:Y:S01]  /*02b0*/  SYNCS.EXCH.64 URZ, [UR8+0x38010], UR4 ;  /* 0x03801004083f75b2 */ /* 0x0000220008000100 */
        /* <DEDUP_REMOVED lines=51> */
[----:B-1234-:R-:W-:Y:S01]  /*05f0*/  NOP ;  /* 0x0000000000007918 */ /* 0x01efe20000000000 */
.L_x_3:
[----:B0-----:R-:W-:Y:S05]  /*0600*/  BSYNC B0 ;  /* 0x0000000000007941 */ /* 0x001fea0003800000 */
.L_x_2:
[----:B------:R-:W-:Y:S01]  /*0610*/  ULDC.64 UR4, c[0x0][0x618] ;  /* 0x0001860000047ab9 */ /* 0x000fe20000000a00 */
[----:B------:R-:W-:Y:S01]  /*0620*/  LOP3.LUT R2, R2, 0xfffffffc, RZ, 0xc0, !PT ;  /* 0xfffffffc02027812 */ /* 0x000fe200078ec0ff */
[----:B------:R-:W-:Y:S01]  /*0630*/  NOP ;  /* 0x0000000000007918 */ /* 0x000fe20000000000 */
[----:B------:R-:W-:Y:S01]  /*0640*/  ISETP.NE.U32.AND P0, PT, RZ, UR4, PT ;  /* 0x00000004ff007c0c */ /* 0x000fe2000bf05070 */
[----:B------:R-:W-:Y:S01]  /*0650*/  NOP ;  /* 0x0000000000007918 */ /* 0x000fe20000000000 */
[----:B------:R-:W-:Y:S01]  /*0660*/  BAR.SYNC.DEFER_BLOCKING 0x0 ;  /* 0x0000000000007b1d */ /* 0x000fe20000010000 */
[----:B------:R-:W-:Y:S01]  /*0670*/  IMAD.IADD R9, R9, 0x1, -R2 ;  /* 0x0000000109097824 */ /* 0x000fe200078e0a02 */
[----:B------:R-:W-:Y:S02]  /*0680*/  ISETP.NE.AND.EX P0, PT, RZ, UR5, PT, P0 ;  /* 0x00000005ff007c0c */ /* 0x000fe4000bf05300 */
[C---:B------:R-:W-:Y:S02]  /*0690*/  ISETP.NE.AND P2, PT, R8.reuse, 0x1, PT ;  /* 0x000000010800780c */ /* 0x040fe40003f45270 */
[----:B------:R-:W-:Y:S01]  /*06a0*/  LOP3.LUT P1, RZ, R8, R9, RZ, 0xfc, !PT ;  /* 0x0000000908ff7212 */ /* 0x000fe2000782fcff */
[----:B------:R-:W-:-:S03]  /*06b0*/  ULDC.64 UR12, c[0x0][0x208] ;  /* 0x00008200000c7ab9 */ /* 0x000fc60000000a00 */
[----:B------:R-:W-:-:S04]  /*06c0*/  SEL R4, RZ, 0x1, P1 ;  /* 0x00000001ff047807 */ /* 0x000fc80000800000 */
[----:B------:R-:W-:Y:S01]  /*06d0*/  SEL R4, R4, 0x2, P2 ;  /* 0x0000000204047807 */ /* 0x000fe20001000000 */
[----:B------:R-:W-:Y:S06]  /*06e0*/  @!P0 BRA `(.L_x_4) ;  /* 0x00000000001c8947 */ /* 0x000fec0003800000 */
[----:B------:R-:W0:Y:S02]  /*06f0*/  LDC.64 R2, c[0x0][0x618] ;  /* 0x00018600ff027b82 */ /* 0x000e240000000a00 */
[----:B0-----:R-:W2:Y:S02]  /*0700*/  LDG.E.64 R2, desc[UR12][R2.64] ;  /* 0x0000000c02027981 */ /* 0x001ea4000c1e1b00 */
[----:B--2---:R-:W-:-:S04]  /*0710*/  ISETP.NE.U32.AND P0, PT, R2, RZ, PT ;  /* 0x000000ff0200720c */ /* 0x004fc80003f05070 */
[----:B------:R-:W-:-:S13]  /*0720*/  ISETP.NE.AND.EX P0, PT, R3, RZ, PT, P0 ;  /* 0x000000ff0300720c */ /* 0x000fda0003f05300 */
[----:B------:R-:W-:Y:S05]  /*0730*/  @!P0 BRA `(.L_x_4) ;  /* 0x0000000000088947 */ /* 0x000fea0003800000 */
[----:B------:R2:W5:Y:S01]  /*0740*/  LD.E R0, desc[UR12][R2.64] ;  /* 0x0000000c02007980 */ /* 0x000562000c101900 */
[----:B------:R-:W-:Y:S05]  /*0750*/  BRA `(.L_x_5) ;  /* 0x0000000000207947 */ /* 0x000fea0003800000 */
.L_x_4:
[----:B------:R-:W-:Y:S02]  /*0760*/  ULDC.64 UR4, c[0x0][0x608] ;  /* 0x0001820000047ab9 */ /* 0x000fe40000000a00 */
[----:B------:R-:W-:-:S04]  /*0770*/  ISETP.NE.U32.AND P0, PT, RZ, UR4, PT ;  /* 0x00000004ff007c0c */ /* 0x000fc8000bf05070 */
[----:B------:R-:W-:-:S13]  /*0780*/  ISETP.NE.AND.EX P0, PT, RZ, UR5, PT, P0 ;  /* 0x00000005ff007c0c */ /* 0x000fda000bf05300 */
[----:B------:R-:W-:Y:S05]  /*0790*/  @!P0 BRA `(.L_x_6) ;  /* 0x00000000000c8947 */ /* 0x000fea0003800000 */
[----:B------:R-:W0:Y:S02]  /*07a0*/  LDC.64 R2, c[0x0][0x608] ;  /* 0x00018200ff027b82 */ /* 0x000e240000000a00 */
[----:B0-----:R0:W5:Y:S01]  /*07b0*/  LDG.E R0, desc[UR12][R2.64] ;  /* 0x0000000c02007981 */ /* 0x001162000c1e1900 */
[----:B------:R-:W-:Y:S05]  /*07c0*/  BRA `(.L_x_5) ;  /* 0x0000000000047947 */ /* 0x000fea0003800000 */
.L_x_6:
[----:B------:R-:W1:Y:S02]  /*07d0*/  LDC R0, c[0x0][0x600] ;  /* 0x00018000ff007b82 */ /* 0x000e640000000800 */
.L_x_5:
[----:B------:R-:W-:Y:S02]  /*07e0*/  ULDC.64 UR4, c[0x0][0x620] ;  /* 0x0001880000047ab9 */ /* 0x000fe40000000a00 */
[----:B------:R-:W-:-:S04]  /*07f0*/  ISETP.NE.U32.AND P0, PT, RZ, UR4, PT ;  /* 0x00000004ff007c0c */ /* 0x000fc8000bf05070 */
[----:B------:R-:W-:-:S13]  /*0800*/  ISETP.NE.AND.EX P0, PT, RZ, UR5, PT, P0 ;  /* 0x00000005ff007c0c */ /* 0x000fda000bf05300 */
[----:B------:R-:W-:Y:S05]  /*0810*/  @!P0 BRA `(.L_x_7) ;  /* 0x00000000001c8947 */ /* 0x000fea0003800000 */
[----:B0-2---:R-:W0:Y:S02]  /*0820*/  LDC.64 R2, c[0x0][0x620] ;  /* 0x00018800ff027b82 */ /* 0x005e240000000a00 */
[----:B0-----:R-:W2:Y:S02]  /*0830*/  LDG.E.64 R2, desc[UR12][R2.64] ;  /* 0x0000000c02027981 */ /* 0x001ea4000c1e1b00 */
[----:B--2---:R-:W-:-:S04]  /*0840*/  ISETP.NE.U32.AND P0, PT, R2, RZ, PT ;  /* 0x000000ff0200720c */ /* 0x004fc80003f05070 */
[----:B------:R-:W-:-:S13]  /*0850*/  ISETP.NE.AND.EX P0, PT, R3, RZ, PT, P0 ;  /* 0x000000ff0300720c */ /* 0x000fda0003f05300 */
[----:B------:R-:W-:Y:S05]  /*0860*/  @!P0 BRA `(.L_x_7) ;  /* 0x0000000000088947 */ /* 0x000fea0003800000 */
[----:B------:R3:W5:Y:S01]  /*0870*/  LD.E R2, desc[UR12][R2.64] ;  /* 0x0000000c02027980 */ /* 0x000762000c101900 */
[----:B------:R-:W-:Y:S05]  /*0880*/  BRA `(.L_x_8) ;  /* 0x0000000000207947 */ /* 0x000fea0003800000 */
.L_x_7:
[----:B------:R-:W-:Y:S02]  /*0890*/  ULDC.64 UR4, c[0x0][0x610] ;  /* 0x0001840000047ab9 */ /* 0x000fe40000000a00 */
[----:B------:R-:W-:-:S04]  /*08a0*/  ISETP.NE.U32.AND P0, PT, RZ, UR4, PT ;  /* 0x00000004ff007c0c */ /* 0x000fc8000bf05070 */
[----:B------:R-:W-:-:S13]  /*08b0*/  ISETP.NE.AND.EX P0, PT, RZ, UR5, PT, P0 ;  /* 0x00000005ff007c0c */ /* 0x000fda000bf05300 */
[----:B------:R-:W-:Y:S05]  /*08c0*/  @!P0 BRA `(.L_x_9) ;  /* 0x00000000000c8947 */ /* 0x000fea0003800000 */
[----:B0-2---:R-:W0:Y:S02]  /*08d0*/  LDC.64 R2, c[0x0][0x610] ;  /* 0x00018400ff027b82 */ /* 0x005e240000000a00 */
[----:B0-----:R2:W5:Y:S01]  /*08e0*/  LDG.E R2, desc[UR12][R2.64] ;  /* 0x0000000c02027981 */ /* 0x001562000c1e1900 */
[----:B------:R-:W-:Y:S05]  /*08f0*/  BRA `(.L_x_8) ;  /* 0x0000000000047947 */ /* 0x000fea0003800000 */
.L_x_9:
[----:B0-2---:R-:W0:Y:S02]  /*0900*/  LDC R2, c[0x0][0x604] ;  /* 0x00018100ff027b82 */ /* 0x005e240000000800 */
.L_x_8:
[----:B--23--:R-:W2:Y:S01]  /*0910*/  LDC R3, c[0x0][0x4d8] ;  /* 0x00013600ff037b82 */ /* 0x00cea20000000800 */
[----:B------:R-:W3:Y:S07]  /*0920*/  S2R R11, SR_CTAID.Y ;  /* 0x00000000000b7919 */ /* 0x000eee0000002600 */
[----:B------:R-:W4:Y:S08]  /*0930*/  LDC R5, c[0x0][0x4dc] ;  /* 0x00013700ff057b82 */ /* 0x000f300000000800 */
[----:B------:R-:W1:Y:S01]  /*0940*/  LDC R22, c[0x0][0x4e0] ;  /* 0x00013800ff167b82 */ /* 0x000e620000000800 */
[----:B--2---:R-:W-:-:S05]  /*0950*/  VIADD R3, R3, 0x3f ;  /* 0x0000003f03037836 */ /* 0x004fca0000000000 */
[----:B------:R-:W-:Y:S02]  /*0960*/  SHF.R.S32.HI R6, RZ, 0x1f, R3 ;  /* 0x0000001fff067819 */ /* 0x000fe40000011403 */
[----:B----4-:R-:W-:Y:S02]  /*0970*/  IABS R16, R5 ;  /* 0x0000000500107213 */ /* 0x010fe40000000000 */
[----:B------:R-:W-:Y:S02]  /*0980*/  LEA.HI R6, R6, R3, RZ, 0x6 ;  /* 0x0000000306067211 */ /* 0x000fe400078f30ff */
[----:B---3--:R-:W-:Y:S01]  /*0990*/  IABS R18, R11 ;  /* 0x0000000b00127213 */ /* 0x008fe20000000000 */
[----:B------:R-:W2:Y:S01]  /*09a0*/  I2F.RP R14, R16 ;  /* 0x00000010000e7306 */ /* 0x000ea20000209400 */
[----:B------:R-:W-:-:S04]  /*09b0*/  SHF.R.S32.HI R6, RZ, 0x6, R6 ;  /* 0x00000006ff067819 */ /* 0x000fc80000011406 */
[----:B------:R-:W-:-:S04]  /*09c0*/  IABS R15, R6 ;  /* 0x00000006000f7213 */ /* 0x000fc80000000000 */
[----:B------:R-:W3:Y:S08]  /*09d0*/  I2F.RP R3, R15 ;  /* 0x0000000f00037306 */ /* 0x000ef00000209400 */
[----:B--2---:R-:W-:Y:S08]  /*09e0*/  MUFU.RCP R14, R14 ;  /* 0x0000000e000e7308 */ /* 0x004ff00000001000 */
[----:B---3--:R-:W2:Y:S02]  /*09f0*/  MUFU.RCP R3, R3 ;  /* 0x0000000300037308 */ /* 0x008ea40000001000 */
[----:B--2---:R-:W-:Y:S01]  /*0a00*/  VIADD R12, R3, 0xffffffe ;  /* 0x0ffffffe030c7836 */ /* 0x004fe20000000000 */
[----:B------:R-:W-:-:S05]  /*0a10*/  IABS R3, R6 ;  /* 0x0000000600037213 */ /* 0x000fca0000000000 */
[----:B------:R2:W3:Y:S02]  /*0a20*/  F2I.FTZ.U32.TRUNC.NTZ R13, R12 ;  /* 0x0000000c000d7305 */ /* 0x0004e4000021f000 */
[----:B--2---:R-:W-:Y:S02]  /*0a30*/  IMAD.MOV.U32 R12, RZ, RZ, RZ ;  /* 0x000000ffff0c7224 */ /* 0x004fe400078e00ff */
[----:B---3--:R-:W-:-:S04]  /*0a40*/  IMAD.MOV R10, RZ, RZ, -R13 ;  /* 0x000000ffff0a7224 */ /* 0x008fc800078e0a0d */
[----:B------:R-:W-:Y:S02]  /*0a50*/  IMAD R17, R10, R15, RZ ;  /* 0x0000000f0a117224 */ /* 0x000fe400078e02ff */
[----:B------:R-:W-:Y:S02]  /*0a60*/  IMAD.MOV.U32 R10, RZ, RZ, R18 ;  /* 0x000000ffff0a7224 */ /* 0x000fe400078e0012 */
[----:B------:R-:W-:-:S04]  /*0a70*/  IMAD.HI.U32 R13, R13, R17, R12 ;  /* 0x000000110d0d7227 */ /* 0x000fc800078e000c */
[----:B------:R-:W-:Y:S02]  /*0a80*/  IMAD.MOV R12, RZ, RZ, -R3 ;  /* 0x000000ffff0c7224 */ /* 0x000fe400078e0a03 */
[----:B------:R-:W-:-:S04]  /*0a90*/  IMAD.HI.U32 R3, R13, R10, RZ ;  /* 0x0000000a0d037227 */ /* 0x000fc800078e00ff */
[----:B------:R-:W-:Y:S02]  /*0aa0*/  IMAD R10, R3, R12, R10 ;  /* 0x0000000c030a7224 */ /* 0x000fe400078e020a */
[----:B------:R-:W-:-:S03]  /*0ab0*/  VIADD R12, R14, 0xffffffe ;  /* 0x0ffffffe0e0c7836 */ /* 0x000fc60000000000 */
[----:B------:R-:W-:Y:S01]  /*0ac0*/  ISETP.GT.U32.AND P1, PT, R15, R10, PT ;  /* 0x0000000a0f00720c */ /* 0x000fe20003f24070 */
[----:B------:R2:W3:Y:S02]  /*0ad0*/  F2I.FTZ.U32.TRUNC.NTZ R13, R12 ;  /* 0x0000000c000d7305 */ /* 0x0004e4000021f000 */
[----:B--2---:R-:W-:-:S10]  /*0ae0*/  IMAD.MOV.U32 R12, RZ, RZ, RZ ;  /* 0x000000ffff0c7224 */ /* 0x004fd400078e00ff */
[----:B------:R-:W-:Y:S02]  /*0af0*/  @!P1 IMAD.IADD R10, R10, 0x1, -R15 ;  /* 0x000000010a0a9824 */ /* 0x000fe400078e0a0f */
[----:B------:R-:W-:Y:S01]  /*0b00*/  @!P1 VIADD R3, R3, 0x1 ;  /* 0x0000000103039836 */ /* 0x000fe20000000000 */
[----:B------:R-:W-:Y:S02]  /*0b10*/  ISETP.NE.AND P1, PT, R6, RZ, PT ;  /* 0x000000ff0600720c */ /* 0x000fe40003f25270 */
[----:B------:R-:W-:Y:S02]  /*0b20*/  ISETP.GE.U32.AND P0, PT, R10, R15, PT ;  /* 0x0000000f0a00720c */ /* 0x000fe40003f06070 */
[----:B------:R-:W-:Y:S02]  /*0b30*/  LOP3.LUT R10, R11, R6, RZ, 0x3c, !PT ;  /* 0x000000060b0a7212 */ /* 0x000fe400078e3cff */
[----:B-1----:R-:W-:Y:S02]  /*0b40*/  IABS R15, R22 ;  /* 0x00000016000f7213 */ /* 0x002fe40000000000 */
[----:B------:R-:W-:-:S07]  /*0b50*/  ISETP.GE.AND P2, PT, R10, RZ, PT ;  /* 0x000000ff0a00720c */ /* 0x000fce0003f46270 */
[----:B------:R-:W-:-:S04]  /*0b60*/  @P0 VIADD R3, R3, 0x1 ;  /* 0x0000000103030836 */ /* 0x000fc80000000000 */
[----:B------:R-:W-:Y:S02]  /*0b70*/  IMAD.MOV.U32 R18, RZ, RZ, R3 ;  /* 0x000000ffff127224 */ /* 0x000fe400078e0003 */
[----:B---3--:R-:W-:Y:S02]  /*0b80*/  IMAD.MOV R3, RZ, RZ, -R13 ;  /* 0x000000ffff037224 */ /* 0x008fe400078e0a0d */
[----:B------:R-:W-:Y:S01]  /*0b90*/  @!P2 IMAD.MOV R18, RZ, RZ, -R18 ;  /* 0x000000ffff12a224 */ /* 0x000fe200078e0a12 */
[----:B------:R-:W-:Y:S01]  /*0ba0*/  @!P1 LOP3.LUT R18, RZ, R6, RZ, 0x33, !PT ;  /* 0x00000006ff129212 */ /* 0x000fe200078e33ff */
[----:B------:R-:W-:-:S03]  /*0bb0*/  IMAD R3, R3, R16, RZ ;  /* 0x0000001003037224 */ /* 0x000fc600078e02ff */
[----:B------:R-:W-:Y:S01]  /*0bc0*/  IABS R10, R18 ;  /* 0x00000012000a7213 */ /* 0x000fe20000000000 */
[----:B------:R-:W-:-:S04]  /*0bd0*/  IMAD.HI.U32 R12, R13, R3, R12 ;  /* 0x000000030d0c7227 */ /* 0x000fc800078e000c */
[----:B------:R-:W-:Y:S02]  /*0be0*/  IMAD.MOV.U32 R3, RZ, RZ, R10 ;  /* 0x000000ffff037224 */ /* 0x000fe400078e000a */
[----:B------:R-:W1:Y:S02]  /*0bf0*/  I2F.RP R10, R15 ;  /* 0x0000000f000a7306 */ /* 0x000e640000209400 */
[----:B------:R-:W-:-:S04]  /*0c00*/  IMAD.HI.U32 R12, R12, R3, RZ ;  /* 0x000000030c0c7227 */ /* 0x000fc800078e00ff */
[----:B------:R-:W-:-:S04]  /*0c10*/  IMAD.MOV R13, RZ, RZ, -R12 ;  /* 0x000000ffff0d7224 */ /* 0x000fc800078e0a0c */
[C---:B------:R-:W-:Y:S01]  /*0c20*/  IMAD R3, R16.reuse, R13, R3 ;  /* 0x0000000d10037224 */ /* 0x040fe200078e0203 */
[----:B-1----:R-:W1:Y:S04]  /*0c30*/  MUFU.RCP R10, R10 ;  /* 0x0000000a000a7308 */ /* 0x002e680000001000 */
[----:B------:R-:W-:-:S13]  /*0c40*/  ISETP.GT.U32.AND P1, PT, R16, R3, PT ;  /* 0x000000031000720c */ /* 0x000fda0003f24070 */
[----:B------:R-:W-:Y:S02]  /*0c50*/  @!P1 IMAD.IADD R3, R3, 0x1, -R16 ;  /* 0x0000000103039824 */ /* 0x000fe400078e0a10 */
[----:B------:R-:W-:Y:S01]  /*0c60*/  @!P1 VIADD R12, R12, 0x1 ;  /* 0x000000010c0c9836 */ /* 0x000fe20000000000 */
[----:B------:R-:W-:Y:S01]  /*0c70*/  ISETP.NE.AND P1, PT, R5, RZ, PT ;  /* 0x000000ff0500720c */ /* 0x000fe20003f25270 */
[----:B-1----:R-:W-:Y:S01]  /*0c80*/  VIADD R13, R10, 0xffffffe ;  /* 0x0ffffffe0a0d7836 */ /* 0x002fe20000000000 */
[----:B------:R-:W-:Y:S02]  /*0c90*/  ISETP.GE.U32.AND P0, PT, R3, R16, PT ;  /* 0x000000100300720c */ /* 0x000fe40003f06070 */
[----:B------:R-:W-:Y:S01]  /*0ca0*/  LOP3.LUT R3, R18, R5, RZ, 0x3c, !PT ;  /* 0x0000000512037212 */ /* 0x000fe200078e3cff */
[----:B------:R-:W1:Y:S02]  /*0cb0*/  LDC R16, c[0x0][0x294] ;  /* 0x0000a500ff107b82 */ /* 0x000e640000000800 */
[----:B------:R-:W2:Y:S01]  /*0cc0*/  F2I.FTZ.U32.TRUNC.NTZ R13, R13 ;  /* 0x0000000d000d7305 */ /* 0x000ea2000021f000 */
[----:B------:R-:W-:-:S07]  /*0cd0*/  ISETP.GE.AND P2, PT, R3, RZ, PT ;  /* 0x000000ff0300720c */ /* 0x000fce0003f46270 */
[----:B------:R-:W-:-:S04]  /*0ce0*/  @P0 VIADD R12, R12, 0x1 ;  /* 0x000000010c0c0836 */ /* 0x000fc80000000000 */
[----:B------:R-:W-:Y:S02]  /*0cf0*/  IMAD.MOV.U32 R17, RZ, RZ, R12 ;  /* 0x000000ffff117224 */ /* 0x000fe400078e000c */
[----:B------:R-:W-:Y:S02]  /*0d00*/  IMAD.MOV.U32 R12, RZ, RZ, RZ ;  /* 0x000000ffff0c7224 */ /* 0x000fe400078e00ff */
[----:B--2---:R-:W-:Y:S02]  /*0d10*/  IMAD.MOV R10, RZ, RZ, -R13 ;  /* 0x000000ffff0a7224 */ /* 0x004fe400078e0a0d */
[----:B------:R-:W-:Y:S01]  /*0d20*/  @!P2 IMAD.MOV R17, RZ, RZ, -R17 ;  /* 0x000000ffff11a224 */ /* 0x000fe200078e0a11 */
[----:B------:R-:W-:Y:S01]  /*0d30*/  @!P1 LOP3.LUT R17, RZ, R5, RZ, 0x33, !PT ;  /* 0x00000005ff119212 */ /* 0x000fe200078e33ff */
[----:B------:R-:W-:-:S03]  /*0d40*/  IMAD R3, R10, R15, RZ ;  /* 0x0000000f0a037224 */ /* 0x000fc600078e02ff */
[----:B------:R-:W-:Y:S01]  /*0d50*/  IABS R10, R17 ;  /* 0x00000011000a7213 */ /* 0x000fe20000000000 */
[----:B------:R-:W-:-:S04]  /*0d60*/  IMAD.HI.U32 R12, R13, R3, R12 ;  /* 0x000000030d0c7227 */ /* 0x000fc800078e000c */
[----:B------:R-:W-:Y:S02]  /*0d70*/  IMAD.MOV R14, RZ, RZ, -R17 ;  /* 0x000000ffff0e7224 */ /* 0x000fe400078e0a11 */
[----:B------:R-:W-:-:S04]  /*0d80*/  IMAD.HI.U32 R3, R12, R10, RZ ;  /* 0x0000000a0c037227 */ /* 0x000fc800078e00ff */
[----:B------:R-:W-:Y:S02]  /*0d90*/  IMAD.MOV R12, RZ, RZ, -R3 ;  /* 0x000000ffff0c7224 */ /* 0x000fe400078e0a03 */
[----:B------:R-:W-:Y:S02]  /*0da0*/  IMAD R5, R5, R14, R18 ;  /* 0x0000000e05057224 */ /* 0x000fe400078e0212 */
[----:B------:R-:W-:Y:S02]  /*0db0*/  IMAD R10, R15, R12, R10 ;  /* 0x0000000c0f0a7224 */ /* 0x000fe400078e020a */
[----:B------:R-:W-:-:S03]  /*0dc0*/  IMAD.MOV R12, RZ, RZ, -R18 ;  /* 0x000000ffff0c7224 */ /* 0x000fc600078e0a12 */
[----:B------:R-:W-:Y:S01]  /*0dd0*/  ISETP.GT.U32.AND P1, PT, R15, R10, PT ;  /* 0x0000000a0f00720c */ /* 0x000fe20003f24070 */
[----:B------:R-:W-:-:S12]  /*0de0*/  IMAD R6, R6, R12, R11 ;  /* 0x0000000c06067224 */ /* 0x000fd800078e020b */
[----:B------:R-:W-:Y:S02]  /*0df0*/  @!P1 IMAD.IADD R10, R10, 0x1, -R15 ;  /* 0x000000010a0a9824 */ /* 0x000fe400078e0a0f */
[----:B------:R-:W-:Y:S01]  /*0e00*/  @!P1 VIADD R3, R3, 0x1 ;  /* 0x0000000103039836 */ /* 0x000fe20000000000 */
[----:B------:R-:W-:Y:S02]  /*0e10*/  ISETP.NE.AND P1, PT, R22, RZ, PT ;  /* 0x000000ff1600720c */ /* 0x000fe40003f25270 */
[----:B------:R-:W-:Y:S02]  /*0e20*/  ISETP.GE.U32.AND P0, PT, R10, R15, PT ;  /* 0x0000000f0a00720c */ /* 0x000fe40003f06070 */
[----:B------:R-:W-:-:S04]  /*0e30*/  LOP3.LUT R10, R17, R22, RZ, 0x3c, !PT ;  /* 0x00000016110a7212 */ /* 0x000fc800078e3cff */
[----:B------:R-:W-:Y:S01]  /*0e40*/  ISETP.GE.AND P2, PT, R10, RZ, PT ;  /* 0x000000ff0a00720c */ /* 0x000fe20003f46270 */
[----:B-1----:R-:W-:-:S05]  /*0e50*/  VIADD R10, R16, 0x1f ;  /* 0x0000001f100a7836 */ /* 0x002fca0000000000 */
[----:B------:R-:W-:Y:S01]  /*0e60*/  SHF.R.S32.HI R13, RZ, 0x1f, R10 ;  /* 0x0000001fff0d7819 */ /* 0x000fe2000001140a */
[----:B------:R-:W-:Y:S01]  /*0e70*/  @P0 VIADD R3, R3, 0x1 ;  /* 0x0000000103030836 */ /* 0x000fe20000000000 */
[----:B------:R-:W-:Y:S02]  /*0e80*/  ISETP.NE.AND P0, PT, R8, RZ, PT ;  /* 0x000000ff0800720c */ /* 0x000fe40003f05270 */
[----:B------:R-:W-:-:S03]  /*0e90*/  LEA.HI R10, R13, R10, RZ, 0x5 ;  /* 0x0000000a0d0a7211 */ /* 0x000fc600078f28ff */
[----:B------:R-:W-:Y:S01]  /*0ea0*/  @!P2 IMAD.MOV R3, RZ, RZ, -R3 ;  /* 0x000000ffff03a224 */ /* 0x000fe200078e0a03 */
[----:B------:R-:W-:Y:S02]  /*0eb0*/  @!P1 LOP3.LUT R3, RZ, R22, RZ, 0x33, !PT ;  /* 0x00000016ff039212 */ /* 0x000fe400078e33ff */
[----:B------:R-:W-:-:S03]  /*0ec0*/  SHF.R.S32.HI R10, RZ, 0x5, R10 ;  /* 0x00000005ff0a7819 */ /* 0x000fc6000001140a */
[----:B------:R-:W-:-:S04]  /*0ed0*/  IMAD.MOV R15, RZ, RZ, -R3 ;  /* 0x000000ffff0f7224 */ /* 0x000fc800078e0a03 */
[----:B------:R-:W-:Y:S01]  /*0ee0*/  IMAD R22, R22, R15, R17 ;  /* 0x0000000f16167224 */ /* 0x000fe200078e0211 */
[----:B------:R-:W-:Y:S06]  /*0ef0*/  @!P0 BRA `(.L_x_10) ;  /* 0x0000003400088947 */ /* 0x000fec0003800000 */
[----:B------:R-:W-:-:S13]  /*0f00*/  ISETP.NE.AND P0, PT, R8, 0x1, PT ;  /* 0x000000010800780c */ /* 0x000fda0003f05270 */
[----:B------:R-:W-:Y:S05]  /*0f10*/  @P0 EXIT ;  /* 0x000000000000094d */ /* 0x000fea0003800000 */
[----:B------:R-:W-:Y:S01]  /*0f20*/  ISETP.GE.AND P0, PT, R16, 0x1, PT ;  /* 0x000000011000780c */ /* 0x000fe20003f06270 */
[----:B------:R-:W-:Y:S01]  /*0f30*/  UMOV UR4, URZ ;  /* 0x0000003f00047c82 */ /* 0x000fe20008000000 */
[----:B------:R-:W-:Y:S02]  /*0f40*/  CS2R R54, SRZ ;  /* 0x0000000000367805 */ /* 0x000fe4000001ff00 */
[----:B------:R-:W-:Y:S02]  /*0f50*/  CS2R R24, SRZ ;  /* 0x0000000000187805 */ /* 0x000fe4000001ff00 */
[----:B------:R-:W-:Y:S02]  /*0f60*/  CS2R R26, SRZ ;  /* 0x00000000001a7805 */ /* 0x000fe4000001ff00 */
[----:B------:R-:W-:Y:S02]  /*0f70*/  CS2R R28, SRZ ;  /* 0x00000000001c7805 */ /* 0x000fe4000001ff00 */
[----:B------:R-:W-:-:S02]  /*0f80*/  CS2R R30, SRZ ;  /* 0x00000000001e7805 */ /* 0x000fc4000001ff00 */
[----:B------:R-:W-:Y:S02]  /*0f90*/  CS2R R32, SRZ ;  /* 0x0000000000207805 */ /* 0x000fe4000001ff00 */
        /* <DEDUP_REMOVED lines=9> */
[----:B------:R-:W-:Y:S01]  /*1030*/  CS2R R52, SRZ ;  /* 0x0000000000347805 */ /* 0x000fe2000001ff00 */
[----:B------:R-:W-:Y:S06]  /*1040*/  @!P0 BRA `(.L_x_11) ;  /* 0x0000000000708947 */ /* 0x000fec0003800000 */
[----:B------:R-:W-:-:S04]  /*1050*/  LOP3.LUT R7, R4, 0x1, RZ, 0xfc, !PT ;  /* 0x0000000104077812 */ /* 0x000fc800078efcff */
[----:B------:R-:W-:-:S13]  /*1060*/  ISETP.NE.AND P0, PT, R7, 0x3, PT ;  /* 0x000000030700780c */ /* 0x000fda0003f05270 */
[----:B------:R-:W-:Y:S05]  /*1070*/  @!P0 BRA `(.L_x_12) ;  /* 0x0000000000048947 */ /* 0x000fea0003800000 */
[----:B------:R-:W-:Y:S01]  /*1080*/  BPT.TRAP 0x1 ;  /* 0x000000040000795c */ /* 0x000fe20000300000 */
.L_x_12:
[----:B------:R-:W1:Y:S01]  /*1090*/  S2UR UR5, SR_CgaCtaId ;  /* 0x00000000000579c3 */ /* 0x000e620000008800 */
[----:B------:R-:W-:Y:S01]  /*10a0*/  SHF.L.U32 R7, RZ, 0x1f, RZ ;  /* 0x0000001fff077819 */ /* 0x000fe200000006ff */
[----:B------:R-:W-:Y:S02]  /*10b0*/  UMOV UR4, 0x400 ;  /* 0x0000040000047882 */ /* 0x000fe40000000000 */
[----:B-1----:R-:W-:-:S12]  /*10c0*/  ULEA UR4, UR5, UR4, 0x18 ;  /* 0x0000000405047291 */ /* 0x002fd8000f8ec03f */
.L_x_13:
[----:B-1----:R-:W-:-:S04]  /*10d0*/  IMAD.U32 R8, RZ, RZ, UR4 ;  /* 0x00000004ff087e24 */ /* 0x002fc8000f8e00ff */
[----:B------:R1:W2:Y:S03]  /*10e0*/  SYNCS.PHASECHK.TRANS64.TRYWAIT P0, [R8+URZ+0x38000], R7 ;  /* 0x03800007080075a7 */ /* 0x0002a6000800017f */
[----:B--2---:R-:W-:Y:S05]  /*10f0*/  @!P0 NANOSLEEP.SYNCS 0x989680 ;  /* 0x009896800000895d */ /* 0x004fea0003900000 */
[----:B------:R-:W2:Y:S02]  /*1100*/  @!P0 SYNCS.PHASECHK.TRANS64 P0, [R8+URZ+0x38000], R7 ;  /* 0x03800007080085a7 */ /* 0x000ea4000800007f */
[----:B--2---:R-:W-:Y:S05]  /*1110*/  @!P0 BRA `(.L_x_13) ;  /* 0xfffffffc00ec8947 */ /* 0x004fea000383ffff */
[----:B------:R-:W-:Y:S01]  /*1120*/  UIADD3 UR5, UR4, 0x1c000, URZ ;  /* 0x0001c00004057890 */ /* 0x000fe2000fffe03f */
[----:B------:R-:W-:Y:S01]  /*1130*/  WARPGROUP.ARRIVE ;  /* 0x00000000000079c5 */ /* 0x000fe20000000000 */
[----:B------:R-:W-:Y:S02]  /*1140*/  USHF.R.U32.HI UR4, URZ, 0x4, UR4 ;  /* 0x000000043f047899 */ /* 0x000fe40008011604 */
[----:B------:R-:W-:Y:S02]  /*1150*/  USHF.R.U32.HI UR5, URZ, 0x4, UR5 ;  /* 0x000000043f057899 */ /* 0x000fe40008011605 */
[----:B------:R-:W-:Y:S02]  /*1160*/  ULOP3.LUT UR4, UR4, 0x3fff, URZ, 0xc0, !UPT ;  /* 0x00003fff04047892 */ /* 0x000fe4000f8ec03f */
[----:B------:R-:W-:Y:S01]  /*1170*/  ULOP3.LUT UR6, UR5, 0x3fff, URZ, 0xc0, !UPT ;  /* 0x00003fff05067892 */ /* 0x000fe2000f8ec03f */
[----:B------:R-:W-:Y:S02]  /*1180*/  UMOV UR7, 0x40000040 ;  /* 0x4000004000077882 */ /* 0x000fe40000000000 */
[----:B------:R-:W-:-:S06]  /*1190*/  UMOV UR5, 0x40000040 ;  /* 0x4000004000057882 */ /* 0x000fcc0000000000 */
[----:B------:R-:W-:Y:S01]  /*11a0*/  HGMMA.64x64x16.F32.BF16 R24, gdesc[UR4].tnspA.tnspB, RZ, !UPT ;  /* 0x60e00000041879f0 */ /* 0x000fe2000c7018ff */
[----:B------:R-:W-:Y:S02]  /*11b0*/  UIADD3 UR4, UR4, 0x80, URZ ;  /* 0x0000008004047890 */ /* 0x000fe4000fffe03f */
[----:B------:R-:W-:Y:S01]  /*11c0*/  UIADD3 UR6, UR6, 0x80, URZ ;  /* 0x0000008006067890 */ /* 0x000fe2000fffe03f */
[----:B------:R-:W-:Y:S01]  /*11d0*/  UMOV UR5, 0x40000040 ;  /* 0x4000004000057882 */ /* 0x000fe20000000000 */
[----:B------:R-:W-:-:S07]  /*11e0*/  UMOV UR7, 0x40000040 ;  /* 0x4000004000077882 */ /* 0x000fce0000000000 */
[----:B------:R-:W-:Y:S01]  /*11f0*/  HGMMA.64x64x16.F32.BF16 R24, gdesc[UR4].tnspA.tnspB, R24, gsb0 ;  /* 0x60e00000041879f0 */ /* 0x000fe20008001818 */
[----:B------:R-:W-:-:S05]  /*1200*/  UMOV UR4, 0x1 ;  /* 0x0000000100047882 */ /* 0x000fca0000000000 */
.L_x_11:
[----:B-1----:R-:W-:-:S05]  /*1210*/  VIMNMX R7, R10, 0x1, PT ;  /* 0x000000010a077848 */ /* 0x002fca0003fe0100 */
[----:B------:R-:W-:-:S05]  /*1220*/  IMAD.IADD R7, R10, 0x1, -R7 ;  /* 0x000000010a077824 */ /* 0x000fca00078e0a07 */
[----:B------:R-:W-:-:S13]  /*1230*/  ISETP.GE.AND P0, PT, R7, 0x1, PT ;  /* 0x000000010700780c */ /* 0x000fda0003f06270 */
[----:B------:R-:W-:Y:S05]  /*1240*/  @!P0 BRA `(.L_x_14) ;  /* 0x0000000000e08947 */ /* 0x000fea0003800000 */
[----:B------:R-:W1:Y:S01]  /*1250*/  S2UR UR6, SR_CgaCtaId ;  /* 0x00000000000679c3 */ /* 0x000e620000008800 */
[----:B------:R-:W-:Y:S01]  /*1260*/  UMOV UR5, 0x400 ;  /* 0x0000040000057882 */ /* 0x000fe20000000000 */
[----:B------:R-:W-:Y:S01]  /*1270*/  LOP3.LUT R12, R4, 0x1, RZ, 0xfc, !PT ;  /* 0x00000001040c7812 */ /* 0x000fe200078efcff */
[----:B------:R-:W-:Y:S01]  /*1280*/  IMAD.MOV.U32 R11, RZ, RZ, RZ ;  /* 0x000000ffff0b7224 */ /* 0x000fe200078e00ff */
[----:B------:R-:W-:Y:S01]  /*1290*/  UISETP.NE.U32.AND UP0, UPT, UR4, URZ, UPT ;  /* 0x0000003f0400728c */ /* 0x000fe2000bf05070 */
[----:B------:R-:W-:Y:S01]  /*12a0*/  IMAD.MOV.U32 R8, RZ, RZ, R7 ;  /* 0x000000ffff087224 */ /* 0x000fe200078e0007 */
[----:B-1----:R-:W-:-:S04]  /*12b0*/  ULEA UR7, UR6, UR5, 0x18 ;  /* 0x0000000506077291 */ /* 0x002fc8000f8ec03f */
[----:B------:R-:W-:Y:S02]  /*12c0*/  UIADD3 UR5, UR7, 0x1c000, URZ ;  /* 0x0001c00007057890 */ /* 0x000fe4000fffe03f */
[----:B------:R-:W-:Y:S02]  /*12d0*/  USHF.R.U32.HI UR6, URZ, 0x4, UR7 ;  /* 0x000000043f067899 */ /* 0x000fe40008011607 */
[----:B------:R-:W-:Y:S02]  /*12e0*/  USHF.R.U32.HI UR5, URZ, 0x4, UR5 ;  /* 0x000000043f057899 */ /* 0x000fe40008011605 */
[----:B------:R-:W-:Y:S02]  /*12f0*/  ULOP3.LUT UR15, UR6, 0x3fff, URZ, 0xc0, !UPT ;  /* 0x00003fff060f7892 */ /* 0x000fe4000f8ec03f */
[----:B------:R-:W-:-:S03]  /*1300*/  ULOP3.LUT UR14, UR5, 0x3fff, URZ, 0xc0, !UPT ;  /* 0x00003fff050e7892 */ /* 0x000fc6000f8ec03f */
[----:B------:R-:W-:-:S09]  /*1310*/  UMOV UR5, URZ ;  /* 0x0000003f00057c82 */ /* 0x000fd20008000000 */
.L_x_19:
[----:B------:R-:W-:-:S13]  /*1320*/  ISETP.NE.AND P1, PT, R12, 0x3, PT ;  /* 0x000000030c00780c */ /* 0x000fda0003f25270 */
[----:B-1----:R-:W-:Y:S05]  /*1330*/  @!P1 BRA `(.L_x_15) ;  /* 0x0000000000049947 */ /* 0x002fea0003800000 */
[----:B------:R-:W-:Y:S01]  /*1340*/  BPT.TRAP 0x1 ;  /* 0x000000040000795c */ /* 0x000fe20000300000 */
.L_x_15:
[----:B------:R-:W-:Y:S01]  /*1350*/  SHF.L.U32 R9, R11, 0x1f, RZ ;  /* 0x0000001f0b097819 */ /* 0x000fe200000006ff */
[----:B------:R-:W-:-:S12]  /*1360*/  ULEA UR6, UR4, UR7, 0x3 ;  /* 0x0000000704067291 */ /* 0x000fd8000f8e183f */
.L_x_16:
[----:B-1----:R-:W-:-:S04]  /*1370*/  IMAD.U32 R10, RZ, RZ, UR6 ;  /* 0x00000006ff0a7e24 */ /* 0x002fc8000f8e00ff */
[----:B------:R1:W2:Y:S03]  /*1380*/  SYNCS.PHASECHK.TRANS64.TRYWAIT P0, [R10+URZ+0x38000], R9 ;  /* 0x038000090a0075a7 */ /* 0x0002a6000800017f */
[----:B--2---:R-:W-:Y:S05]  /*1390*/  @!P0 NANOSLEEP.SYNCS 0x989680 ;  /* 0x009896800000895d */ /* 0x004fea0003900000 */
[----:B------:R-:W2:Y:S02]  /*13a0*/  @!P0 SYNCS.PHASECHK.TRANS64 P0, [R10+URZ+0x38000], R9 ;  /* 0x038000090a0085a7 */ /* 0x000ea4000800007f */
[----:B--2---:R-:W-:Y:S05]  /*13b0*/  @!P0 BRA `(.L_x_16) ;  /* 0xfffffffc00ec8947 */ /* 0x004fea000383ffff */
[----:B------:R-:W-:Y:S01]  /*13c0*/  ULEA UR8, UR4, UR15, 0x8 ;  /* 0x0000000f04087291 */ /* 0x000fe2000f8e403f */
[----:B------:R-:W-:Y:S01]  /*13d0*/  WARPGROUP.ARRIVE ;  /* 0x00000000000079c5 */ /* 0x000fe20000000000 */
[----:B------:R-:W-:Y:S01]  /*13e0*/  ULEA UR10, UR4, UR14, 0x8 ;  /* 0x0000000e040a7291 */ /* 0x000fe2000f8e403f */
[----:B------:R-:W-:Y:S01]  /*13f0*/  UMOV UR9, 0x40000040 ;  /* 0x4000004000097882 */ /* 0x000fe20000000000 */
[----:B------:R-:W-:-:S07]  /*1400*/  UMOV UR11, 0x40000040 ;  /* 0x40000040000b7882 */ /* 0x000fce0000000000 */
[----:B------:R-:W-:Y:S01]  /*1410*/  HGMMA.64x64x16.F32.BF16 R24, gdesc[UR8].tnspA.tnspB, R24, UP0 ;  /* 0x60e00000081879f0 */ /* 0x000fe2000bf01818 */
[----:B------:R-:W-:Y:S02]  /*1420*/  UIADD3 UR8, UR8, 0x80, URZ ;  /* 0x0000008008087890 */ /* 0x000fe4000fffe03f */
[----:B------:R-:W-:Y:S01]  /*1430*/  UIADD3 UR10, UR10, 0x80, URZ ;  /* 0x000000800a0a7890 */ /* 0x000fe2000fffe03f */
[----:B------:R-:W-:Y:S01]  /*1440*/  UMOV UR9, 0x40000040 ;  /* 0x4000004000097882 */ /* 0x000fe20000000000 */
[----:B------:R-:W-:-:S07]  /*1450*/  UMOV UR11, 0x40000040 ;  /* 0x40000040000b7882 */ /* 0x000fce0000000000 */
[----:B------:R-:W-:Y:S03]  /*1460*/  HGMMA.64x64x16.F32.BF16 R24, gdesc[UR8].tnspA.tnspB, R24, gsb0 ;  /* 0x60e00000081879f0 */ /* 0x000fe60008001818 */
[----:B------:R-:W-:Y:S02]  /*1470*/  WARPGROUP.DEPBAR.LE gsb0, 0x1 ;  /* 0x00008000000079c5 */ /* 0x000fe40000010100 */
[----:B------:R-:W-:Y:S05]  /*1480*/  @!P1 BRA `(.L_x_17) ;  /* 0x0000000000049947 */ /* 0x000fea0003800000 */
[----:B------:R-:W-:Y:S01]  /*1490*/  BPT.TRAP 0x1 ;  /* 0x000000040000795c */ /* 0x000fe20000300000 */
.L_x_17:
[----:B------:R-:W-:Y:S01]  /*14a0*/  ULEA UR6, UR5, UR7, 0x3 ;  /* 0x0000000705067291 */ /* 0x000fe2000f8e183f */
[----:B------:R-:W-:-:S03]  /*14b0*/  ISETP.GT.U32.AND P0, PT, R4, 0x1, PT ;  /* 0x000000010400780c */ /* 0x000fc60003f04070 */
[----:B------:R-:W-:-:S04]  /*14c0*/  UIADD3 UR6, UR6, 0x380e0, URZ ;  /* 0x000380e006067890 */ /* 0x000fc8000fffe03f */
[----:B------:R-:W-:-:S09]  /*14d0*/  UPRMT UR6, URZ, 0x654, UR6 ;  /* 0x000006543f067896 */ /* 0x000fd20008000006 */
[----:B------:R-:W-:Y:S01]  /*14e0*/  SYNCS.ARRIVE.TRANS64.RED.A1T0 RZ, [UR6], RZ ;  /* 0x000000ffffff79a7 */ /* 0x000fe20008100406 */
[----:B------:R-:W-:Y:S05]  /*14f0*/  @P0 BRA `(.L_x_18) ;  /* 0x0000000000040947 */ /* 0x000fea0003800000 */
[----:B------:R-:W-:Y:S01]  /*1500*/  BPT.TRAP 0x1 ;  /* 0x000000040000795c */ /* 0x000fe20000300000 */
.L_x_18:
[----:B------:R-:W-:Y:S01]  /*1510*/  UIADD3 UR4, UR4, 0x1, URZ ;  /* 0x0000000104047890 */ /* 0x000fe2000fffe03f */
[C---:B------:R-:W-:Y:S01]  /*1520*/  ISETP.GT.AND P0, PT, R8.reuse, 0x1, PT ;  /* 0x000000010800780c */ /* 0x040fe20003f04270 */
[----:B------:R-:W-:Y:S01]  /*1530*/  UIADD3 UR5, UR5, 0x1, URZ ;  /* 0x0000000105057890 */ /* 0x000fe2000fffe03f */
[----:B------:R-:W-:Y:S01]  /*1540*/  VIADD R8, R8, 0xffffffff ;  /* 0xffffffff08087836 */ /* 0x000fe20000000000 */
[----:B------:R-:W-:Y:S02]  /*1550*/  UISETP.NE.AND UP0, UPT, UR4, 0x1c, UPT ;  /* 0x0000001c0400788c */ /* 0x000fe4000bf05270 */
[----:B------:R-:W-:Y:S02]  /*1560*/  UISETP.NE.AND UP1, UPT, UR5, 0x1c, UPT ;  /* 0x0000001c0500788c */ /* 0x000fe4000bf25270 */
[----:B------:R-:W-:Y:S02]  /*1570*/  USEL UR6, URZ, 0x1, UP0 ;  /* 0x000000013f067887 */ /* 0x000fe40008000000 */
[----:B------:R-:W-:-:S02]  /*1580*/  USEL UR4, UR4, URZ, UP0 ;  /* 0x0000003f04047287 */ /* 0x000fc40008000000 */
[----:B------:R-:W-:Y:S02]  /*1590*/  USEL UR5, UR5, URZ, UP1 ;  /* 0x0000003f05057287 */ /* 0x000fe40008800000 */
[----:B------:R-:W-:Y:S01]  /*15a0*/  UPLOP3.LUT UP0, UPT, UPT, UPT, UPT, 0x80, 0x0 ;  /* 0x000000000000789c */ /* 0x000fe20003f0f070 */
[----:B------:R-:W-:Y:S01]  /*15b0*/  LOP3.LUT R11, R11, UR6, RZ, 0x3c, !PT ;  /* 0x000000060b0b7c12 */ /* 0x000fe2000f8e3cff */
[----:B------:R-:W-:Y:S09]  /*15c0*/  @P0 BRA `(.L_x_19) ;  /* 0xfffffffc00540947 */ /* 0x000ff2000383ffff */
.L_x_14:
[----:B------:R-:W2:Y:S01]  /*15d0*/  LDC R8, c[0x0][0x294] ;  /* 0x0000a500ff087b82 */ /* 0x000ea20000000800 */
[----:B------:R-:W-:Y:S02]  /*15e0*/  WARPGROUP.DEPBAR.LE gsb0, 0x0 ;  /* 0x00008000000079c5 */ /* 0x000fe40000010000 */
[----:B--2---:R-:W-:-:S13]  /*15f0*/  ISETP.GE.AND P0, PT, R8, 0x1, PT ;  /* 0x000000010800780c */ /* 0x004fda0003f06270 */
[----:B------:R-:W-:Y:S05]  /*1600*/  @!P0 BRA `(.L_x_20) ;  /* 0x0000000000448947 */ /* 0x000fea0003800000 */
[----:B------:R-:W-:-:S04]  /*1610*/  LOP3.LUT R8, R4, 0x1, RZ, 0xfc, !PT ;  /* 0x0000000104087812 */ /* 0x000fc800078efcff */
[----:B------:R-:W-:-:S13]  /*1620*/  ISETP.NE.AND P0, PT, R8, 0x3, PT ;  /* 0x000000030800780c */ /* 0x000fda0003f05270 */
[----:B------:R-:W-:Y:S05]  /*1630*/  @!P0 BRA `(.L_x_21) ;  /* 0x0000000000048947 */ /* 0x000fea0003800000 */
[----:B------:R-:W-:Y:S01]  /*1640*/  BPT.TRAP 0x1 ;  /* 0x000000040000795c */ /* 0x000fe20000300000 */
.L_x_21:
[----:B------:R-:W2:Y:S01]  /*1650*/  S2R R11, SR_CgaCtaId ;  /* 0x00000000000b7919 */ /* 0x000ea20000008800 */
[----:B------:R-:W-:Y:S02]  /*1660*/  SHF.R.U32.HI R8, RZ, 0x2, R7 ;  /* 0x00000002ff087819 */ /* 0x000fe40000011607 */
[----:B-1----:R-:W-:Y:S02]  /*1670*/  MOV R10, 0x400 ;  /* 0x00000400000a7802 */ /* 0x002fe40000000f00 */
[----:B------:R-:W-:Y:S01]  /*1680*/  ISETP.GT.U32.AND P0, PT, R4, 0x1, PT ;  /* 0x000000010400780c */ /* 0x000fe20003f04070 */
[----:B------:R-:W-:-:S04]  /*1690*/  IMAD.WIDE.U32 R8, R8, 0x24924925, RZ ;  /* 0x2492492508087825 */ /* 0x000fc800078e00ff */
[----:B------:R-:W-:Y:S01]  /*16a0*/  IMAD R8, R9, -0x1c, R7 ;  /* 0xffffffe409087824 */ /* 0x000fe200078e0207 */
[----:B--2---:R-:W-:-:S05]  /*16b0*/  LEA R11, R11, R10, 0x18 ;  /* 0x0000000a0b0b7211 */ /* 0x004fca00078ec0ff */
[----:B------:R-:W-:-:S04]  /*16c0*/  IMAD R8, R8, 0x8, R11 ;  /* 0x0000000808087824 */ /* 0x000fc800078e020b */
[----:B------:R-:W-:-:S05]  /*16d0*/  VIADD R8, R8, 0x380e0 ;  /* 0x000380e008087836 */ /* 0x000fca0000000000 */
[----:B------:R-:W-:-:S04]  /*16e0*/  PRMT R8, RZ, 0x654, R8 ;  /* 0x00000654ff087816 */ /* 0x000fc80000000008 */
[----:B------:R2:W-:Y:S01]  /*16f0*/  SYNCS.ARRIVE.TRANS64.RED.A1T0 RZ, [R8+URZ], RZ ;  /* 0x000000ff08ff79a7 */ /* 0x0005e2000810043f */
[----:B------:R-:W-:Y:S05]  /*1700*/  @P0 BRA `(.L_x_20) ;  /* 0x0000000000040947 */ /* 0x000fea0003800000 */
[----:B------:R-:W-:Y:S01]  /*1710*/  BPT.TRAP 0x1 ;  /* 0x000000040000795c */ /* 0x000fe20000300000 */
.L_x_20:
[----:B------:R-:W3:Y:S01]  /*1720*/  S2R R7, SR_TID.X ;  /* 0x0000000000077919 */ /* 0x000ee20000002100 */
[----:B-12---:R-:W1:Y:S01]  /*1730*/  LDC.64 R8, c[0x0][0x280] ;  /* 0x0000a000ff087b82 */ /* 0x006e620000000a00 */
[----:B------:R-:W2:Y:S07]  /*1740*/  S2R R15, SR_CTAID.X ;  /* 0x00000000000f7919 */ /* 0x000eae0000002500 */
[----:B------:R-:W4:Y:S01]  /*1750*/  LDC.64 R60, c[0x0][0x658] ;  /* 0x00019600ff3c7b82 */ /* 0x000f220000000a00 */
[----:B---3--:R-:W-:-:S04]  /*1760*/  SHF.R.S32.HI R4, RZ, 0x1f, R7 ;  /* 0x0000001fff047819 */ /* 0x008fc80000011407 */
[----:B------:R-:W-:-:S04]  /*1770*/  LEA.HI R4, R4, R7, RZ, 0x7 ;  /* 0x0000000704047211 */ /* 0x000fc800078f38ff */
[----:B------:R-:W-:-:S05]  /*1780*/  LOP3.LUT R4, R4, 0xffffff80, RZ, 0xc0, !PT ;  /* 0xffffff8004047812 */ /* 0x000fca00078ec0ff */
[----:B------:R-:W-:-:S05]  /*1790*/  IMAD.IADD R4, R7, 0x1, -R4 ;  /* 0x0000000107047824 */ /* 0x000fca00078e0a04 */
[----:B------:R-:W-:-:S04]  /*17a0*/  SHF.R.S32.HI R7, RZ, 0x1f, R4 ;  /* 0x0000001fff077819 */ /* 0x000fc80000011404 */
[CC--:B------:R-:W-:Y:S02]  /*17b0*/  LEA.HI R11, R7.reuse, R4.reuse, RZ, 0x2 ;  /* 0x00000004070b7211 */ /* 0x0c0fe400078f10ff */
[----:B------:R-:W-:Y:S01]  /*17c0*/  LEA.HI R19, R7, R4, RZ, 0x5 ;  /* 0x0000000407137211 */ /* 0x000fe200078f28ff */
[----:B--2---:R-:W-:Y:S01]  /*17d0*/  IMAD.SHL.U32 R7, R15, 0x40, RZ ;  /* 0x000000400f077824 */ /* 0x004fe200078e00ff */
[--C-:B------:R-:W-:Y:S02]  /*17e0*/  SHF.R.S32.HI R10, RZ, 0x2, R11.reuse ;  /* 0x00000002ff0a7819 */ /* 0x100fe4000001140b */
[----:B------:R-:W-:Y:S02]  /*17f0*/  SHF.R.S32.HI R13, RZ, 0x1f, R11 ;  /* 0x0000001fff0d7819 */ /* 0x000fe4000001140b */
[----:B-1----:R-:W-:Y:S02]  /*1800*/  ISETP.GE.AND P0, PT, R7, R8, PT ;  /* 0x000000080700720c */ /* 0x002fe40003f06270 */
[----:B------:R-:W-:-:S02]  /*1810*/  LEA.HI R13, R13, R10, RZ, 0x3 ;  /* 0x0000000a0d0d7211 */ /* 0x000fc400078f18ff */
[----:B------:R-:W-:Y:S02]  /*1820*/  SHF.R.S32.HI R19, RZ, 0x5, R19 ;  /* 0x00000005ff137819 */ /* 0x000fe40000011413 */
[----:B------:R-:W-:-:S05]  /*1830*/  LOP3.LUT R13, R13, 0xfffffff8, RZ, 0xc0, !PT ;  /* 0xfffffff80d0d7812 */ /* 0x000fca00078ec0ff */
[----:B------:R-:W-:Y:S01]  /*1840*/  IMAD.IADD R10, R10, 0x1, -R13 ;  /* 0x000000010a0a7824 */ /* 0x000fe200078e0a0d */
[----:B------:R-:W-:-:S04]  /*1850*/  LOP3.LUT R13, R11, 0xfffffffc, RZ, 0xc0, !PT ;  /* 0xfffffffc0b0d7812 */ /* 0x000fc800078ec0ff */
[--C-:B------:R-:W-:Y:S01]  /*1860*/  SHF.R.S32.HI R11, RZ, 0x1f, R10.reuse ;  /* 0x0000001fff0b7819 */ /* 0x100fe2000001140a */
[----:B------:R-:W-:Y:S02]  /*1870*/  IMAD.IADD R16, R4, 0x1, -R13 ;  /* 0x0000000104107824 */ /* 0x000fe400078e0a0d */
[----:B------:R-:W-:-:S04]  /*1880*/  IMAD.WIDE R12, R19, 0x10, R10 ;  /* 0x00000010130c7825 */ /* 0x000fc800078e020a */
[----:B------:R-:W-:Y:S02]  /*1890*/  IMAD.SHL.U32 R14, R16, 0x2, RZ ;  /* 0x00000002100e7824 */ /* 0x000fe400078e00ff */
[----:B------:R-:W-:-:S03]  /*18a0*/  IMAD.WIDE R12, R15, 0x40, R12 ;  /* 0x000000400f0c7825 */ /* 0x000fc600078e020c */
[----:B------:R-:W-:Y:S01]  /*18b0*/  SHF.R.S32.HI R15, RZ, 0x1f, R14 ;  /* 0x0000001fff0f7819 */ /* 0x000fe2000001140e */
[----:B----4-:R-:W-:Y:S06]  /*18c0*/  @P0 EXIT ;  /* 0x000000000000094d */ /* 0x010fec0003800000 */
[----:B------:R-:W-:Y:S01]  /*18d0*/  ULDC UR4, c[0x0][0x288] ;  /* 0x0000a20000047ab9 */ /* 0x000fe20000000800 */
[----:B------:R-:W-:Y:S01]  /*18e0*/  IMAD.SHL.U32 R4, R6, 0x40, RZ ;  /* 0x0000004006047824 */ /* 0x000fe200078e00ff */
[----:B------:R-:W-:Y:S01]  /*18f0*/  ISETP.GE.AND P0, PT, R5, UR4, PT ;  /* 0x0000000405007c0c */ /* 0x000fe2000bf06270 */
[-C--:B------:R-:W-:Y:S01]  /*1900*/  IMAD.WIDE.U32 R20, R12, R60.reuse, R14 ;  /* 0x0000003c0c147225 */ /* 0x080fe200078e000e */
[----:B------:R-:W-:Y:S01]  /*1910*/  SHF.R.S32.HI R17, RZ, 0x1f, R5 ;  /* 0x0000001fff117819 */ /* 0x000fe20000011405 */
[----:B------:R-:W-:Y:S01]  /*1920*/  ULDC.64 UR4, c[0x0][0x660] ;  /* 0x0001980000047ab9 */ /* 0x000fe20000000a00 */
[C---:B------:R-:W-:Y:S01]  /*1930*/  ISETP.GE.OR P0, PT, R4.reuse, R9, P0 ;  /* 0x000000090400720c */ /* 0x040fe20000706670 */
[----:B------:R-:W-:Y:S01]  /*1940*/  IMAD R18, R13, R60, RZ ;  /* 0x0000003c0d127224 */ /* 0x000fe200078e02ff */
[----:B------:R-:W-:Y:S02]  /*1950*/  SHF.R.S32.HI R6, RZ, 0x1f, R4 ;  /* 0x0000001fff067819 */ /* 0x000fe40000011404 */
[----:B------:R-:W-:Y:S01]  /*1960*/  IADD3 R20, P1, R4, R20, RZ ;  /* 0x0000001404147210 */ /* 0x000fe20007f3e0ff */
[----:B------:R-:W-:-:S02]  /*1970*/  IMAD R23, R12, R61, R18 ;  /* 0x0000003d0c177224 */ /* 0x000fc400078e0212 */
[----:B------:R-:W-:-:S03]  /*1980*/  IMAD R18, R17, UR4, RZ ;  /* 0x0000000411127c24 */ /* 0x000fc6000f8e02ff */
[----:B------:R-:W-:-:S03]  /*1990*/  IADD3.X R21, R6, R21, R23, P1, !PT ;  /* 0x0000001506157210 */ /* 0x000fc60000ffe417 */
[----:B------:R-:W-:Y:S05]  /*19a0*/  @P0 EXIT ;  /* 0x000000000000094d */ /* 0x000fea0003800000 */
[----:B------:R-:W-:Y:S01]  /*19b0*/  ULDC UR6, c[0x0][0x28c] ;  /* 0x0000a30000067ab9 */ /* 0x000fe20000000800 */
[C---:B------:R-:W-:Y:S01]  /*19c0*/  IMAD R23, R5.reuse, UR5, R18 ;  /* 0x0000000505177c24 */ /* 0x040fe2000f8e0212 */
[----:B------:R-:W-:Y:S01]  /*19d0*/  ISETP.GE.AND P0, PT, R22, UR6, PT ;  /* 0x0000000616007c0c */ /* 0x000fe2000bf06270 */
[----:B------:R-:W-:Y:S01]  /*19e0*/  ULDC UR6, c[0x0][0x290] ;  /* 0x0000a40000067ab9 */ /* 0x000fe20000000800 */
[----:B------:R-:W-:Y:S01]  /*19f0*/  SHF.R.S32.HI R18, RZ, 0x1f, R3 ;  /* 0x0000001fff127819 */ /* 0x000fe20000011403 */
[----:B------:R-:W-:Y:S01]  /*1a00*/  IMAD.WIDE.U32 R20, R5, UR4, R20 ;  /* 0x0000000405147c25 */ /* 0x000fe2000f8e0014 */
[----:B------:R-:W-:Y:S01]  /*1a10*/  ISETP.GE.OR P0, PT, R3, UR6, P0 ;  /* 0x0000000603007c0c */ /* 0x000fe20008706670 */
[----:B------:R-:W-:Y:S02]  /*1a20*/  ULDC.64 UR4, c[0x0][0x670] ;  /* 0x00019c0000047ab9 */ /* 0x000fe40000000a00 */
[----:B------:R-:W-:Y:S02]  /*1a30*/  IMAD.IADD R21, R21, 0x1, R23 ;  /* 0x0000000115157824 */ /* 0x000fe400078e0217 */
[----:B------:R-:W-:-:S02]  /*1a40*/  IMAD R56, R18, UR4, RZ ;  /* 0x0000000412387c24 */ /* 0x000fc4000f8e02ff */
[----:B------:R-:W-:-:S04]  /*1a50*/  IMAD.WIDE.U32 R20, R3, UR4, R20 ;  /* 0x0000000403147c25 */ /* 0x000fc8000f8e0014 */
[----:B------:R-:W-:Y:S01]  /*1a60*/  IMAD R23, R3, UR5, R56 ;  /* 0x0000000503177c24 */ /* 0x000fe2000f8e0238 */
[----:B------:R-:W-:Y:S01]  /*1a70*/  SHF.R.S32.HI R56, RZ, 0x1f, R22 ;  /* 0x0000001fff387819 */ /* 0x000fe20000011416 */
[----:B------:R-:W-:Y:S01]  /*1a80*/  IMAD R19, R19, -0x10, -R7 ;  /* 0xfffffff013137824 */ /* 0x000fe200078e0a07 */
[----:B------:R-:W-:Y:S06]  /*1a90*/  @P0 EXIT ;  /* 0x000000000000094d */ /* 0x000fec0003800000 */
[----:B------:R-:W-:Y:S01]  /*1aa0*/  ULDC.64 UR4, c[0x0][0x668] ;  /* 0x00019a0000047ab9 */ /* 0x000fe20000000a00 */
[----:B------:R-:W-:Y:S01]  /*1ab0*/  IMAD R7, R16, -0x2, R9 ;  /* 0xfffffffe10077824 */ /* 0x000fe200078e0209 */
[----:B0----5:R-:W-:Y:S01]  /*1ac0*/  FSETP.NEU.AND P1, PT, R2, RZ, PT ;  /* 0x000000ff0200720b */ /* 0x021fe20003f2d000 */
[----:B------:R-:W-:Y:S01]  /*1ad0*/  IMAD.IADD R21, R21, 0x1, R23 ;  /* 0x0000000115157824 */ /* 0x000fe200078e0217 */
[----:B------:R-:W-:Y:S01]  /*1ae0*/  IADD3 R8, R19, R8, -R10 ;  /* 0x0000000813087210 */ /* 0x000fe20007ffe80a */
[----:B------:R-:W-:Y:S02]  /*1af0*/  IMAD R9, R56, UR4, RZ ;  /* 0x0000000438097c24 */ /* 0x000fe4000f8e02ff */
[----:B------:R-:W-:-:S04]  /*1b00*/  IMAD.WIDE.U32 R10, R22, UR4, R20 ;  /* 0x00000004160a7c25 */ /* 0x000fc8000f8e0014 */
[----:B------:R-:W-:Y:S01]  /*1b10*/  IMAD R59, R22, UR5, R9 ;  /* 0x00000005163b7c24 */ /* 0x000fe2000f8e0209 */
[----:B------:R-:W-:Y:S01]  /*1b20*/  ULDC.64 UR4, c[0x0][0x640] ;  /* 0x0001900000047ab9 */ /* 0x000fe20000000a00 */
[----:B------:R-:W-:Y:S01]  /*1b30*/  IMAD.IADD R7, R7, 0x1, -R4 ;  /* 0x0000000107077824 */ /* 0x000fe200078e0a04 */
[----:B------:R-:W-:Y:S01]  /*1b40*/  SHF.L.U64.HI R9, R60, 0x3, R61 ;  /* 0x000000033c097819 */ /* 0x000fe2000001023d */
[----:B------:R-:W-:Y:S02]  /*1b50*/  IMAD R23, R56, UR4, RZ ;  /* 0x0000000438177c24 */ /* 0x000fe4000f8e02ff */
[----:B------:R-:W-:Y:S01]  /*1b60*/  IMAD.SHL.U32 R60, R60, 0x8, RZ ;  /* 0x000000083c3c7824 */ /* 0x000fe200078e00ff */
[----:B------:R-:W-:Y:S01]  /*1b70*/  ISETP.GT.AND P0, PT, R7, RZ, PT ;  /* 0x000000ff0700720c */ /* 0x000fe20003f04270 */
[----:B------:R-:W-:Y:S02]  /*1b80*/  IMAD R23, R22, UR5, R23 ;  /* 0x0000000516177c24 */ /* 0x000fe4000f8e0217 */
[----:B------:R-:W-:Y:S01]  /*1b90*/  IMAD.IADD R59, R11, 0x1, R59 ;  /* 0x000000010b3b7824 */ /* 0x000fe200078e023b */
[----:B------:R-:W-:Y:S01]  /*1ba0*/  ISETP.GT.AND P2, PT, R8, RZ, P0 ;  /* 0x000000ff0800720c */ /* 0x000fe20000744270 */
[----:B------:R-:W-:-:S12]  /*1bb0*/  @!P1 BRA `(.L_x_22) ;  /* 0x0000001c00109947 */ /* 0x000fd80003800000 */
[----:B------:R-:W-:Y:S01]  /*1bc0*/  IADD3 R16, P1, R4, R14, RZ ;  /* 0x0000000e04107210 */ /* 0x000fe20007f3e0ff */
[----:B------:R-:W-:Y:S01]  /*1bd0*/  ULDC.64 UR6, c[0x0][0x638] ;  /* 0x00018e0000067ab9 */ /* 0x000fe20000000a00 */
[----:B------:R-:W-:Y:S01]  /*1be0*/  ULDC.64 UR8, c[0x0][0x648] ;  /* 0x0001920000087ab9 */ /* 0x000fe20000000a00 */
[----:B------:R-:W-:Y:S01]  /*1bf0*/  IMAD R20, R17, UR6, RZ ;  /* 0x0000000611147c24 */ /* 0x000fe2000f8e02ff */
[----:B------:R-:W-:Y:S01]  /*1c00*/  ULDC.64 UR10, c[0x0][0x630] ;  /* 0x00018c00000a7ab9 */ /* 0x000fe20000000a00 */
[----:B------:R-:W-:Y:S01]  /*1c10*/  IMAD.X R17, R6, 0x1, R15, P1 ;  /* 0x0000000106117824 */ /* 0x000fe200008e060f */
[----:B------:R-:W-:Y:S01]  /*1c20*/  ULDC.64 UR14, c[0x0][0x628] ;  /* 0x00018a00000e7ab9 */ /* 0x000fe20000000a00 */
[C---:B------:R-:W-:Y:S02]  /*1c30*/  IMAD R11, R5.reuse, UR7, R20 ;  /* 0x00000007050b7c24 */ /* 0x040fe4000f8e0214 */
[----:B------:R-:W-:-:S04]  /*1c40*/  IMAD.WIDE.U32 R16, R5, UR6, R16 ;  /* 0x0000000605107c25 */ /* 0x000fc8000f8e0010 */
[----:B------:R-:W-:Y:S02]  /*1c50*/  IMAD R18, R18, UR8, RZ ;  /* 0x0000000812127c24 */ /* 0x000fe4000f8e02ff */
[----:B------:R-:W-:Y:S02]  /*1c60*/  IMAD.IADD R17, R17, 0x1, R11 ;  /* 0x0000000111117824 */ /* 0x000fe400078e020b */
[C---:B------:R-:W-:Y:S02]  /*1c70*/  IMAD R61, R3.reuse, UR9, R18 ;  /* 0x00000009033d7c24 */ /* 0x040fe4000f8e0212 */
[----:B------:R-:W-:-:S04]  /*1c80*/  IMAD.WIDE.U32 R16, R3, UR8, R16 ;  /* 0x0000000803107c25 */ /* 0x000fc8000f8e0010 */
[----:B------:R-:W-:Y:S02]  /*1c90*/  IMAD.IADD R17, R17, 0x1, R61 ;  /* 0x0000000111117824 */ /* 0x000fe400078e023d */
[----:B------:R-:W-:Y:S02]  /*1ca0*/  IMAD R21, R13, UR10, RZ ;  /* 0x0000000a0d157c24 */ /* 0x000fe4000f8e02ff */
[----:B------:R-:W-:-:S04]  /*1cb0*/  IMAD.WIDE.U32 R16, R22, UR4, R16 ;  /* 0x0000000416107c25 */ /* 0x000fc8000f8e0010 */
[----:B------:R-:W-:Y:S02]  /*1cc0*/  IMAD.IADD R19, R23, 0x1, R17 ;  /* 0x0000000117137824 */ /* 0x000fe400078e0211 */
[----:B------:R-:W-:Y:S02]  /*1cd0*/  IMAD.MOV.U32 R18, RZ, RZ, R16 ;  /* 0x000000ffff127224 */ /* 0x000fe400078e0010 */
[C---:B------:R-:W-:Y:S02]  /*1ce0*/  IMAD R62, R12.reuse, UR11, R21 ;  /* 0x0000000b0c3e7c24 */ /* 0x040fe4000f8e0215 */
[----:B------:R-:W-:-:S04]  /*1cf0*/  IMAD.WIDE.U32 R20, R12, UR10, R18 ;  /* 0x0000000a0c147c25 */ /* 0x000fc8000f8e0012 */
[----:B------:R-:W-:Y:S01]  /*1d00*/  IMAD.IADD R21, R21, 0x1, R62 ;  /* 0x0000000115157824 */ /* 0x000fe200078e023e */
[----:B------:R-:W-:-:S04]  /*1d10*/  LEA R64, P1, R20, UR14, 0x1 ;  /* 0x0000000e14407c11 */ /* 0x000fc8000f8208ff */
[----:B------:R-:W-:-:S05]  /*1d20*/  LEA.HI.X R65, R20, UR15, R21, 0x1, P1 ;  /* 0x0000000f14417c11 */ /* 0x000fca00088f0c15 */
[----:B------:R0:W2:Y:S01]  /*1d30*/  @P2 LDG.E.LTC128B.U16 R63, desc[UR12][R64.64] ;  /* 0x0000000c403f2981 */ /* 0x0000a2000c1e1520 */
[----:B------:R-:W-:Y:S01]  /*1d40*/  IMAD.WIDE.U32 R20, R22, UR4, RZ ;  /* 0x0000000416147c25 */ /* 0x000fe2000f8e00ff */
[----:B------:R-:W-:Y:S01]  /*1d50*/  ULDC.64 UR4, c[0x0][0x650] ;  /* 0x0001940000047ab9 */ /* 0x000fe20000000a00 */
[----:B------:R-:W-:Y:S01]  /*1d60*/  ISETP.GT.AND P1, PT, R7, 0x1, PT ;  /* 0x000000010700780c */ /* 0x000fe20003f24270 */
[----:B------:R-:W-:Y:S01]  /*1d70*/  BSSY B0, `(.L_x_23) ;  /* 0x0000018000007945 */ /* 0x000fe20003800000 */
[----:B------:R-:W-:Y:S02]  /*1d80*/  IMAD.IADD R23, R21, 0x1, R23 ;  /* 0x0000000115177824 */ /* 0x000fe400078e0217 */
[----:B------:R-:W-:-:S04]  /*1d90*/  IMAD.MOV.U32 R22, RZ, RZ, R20 ;  /* 0x000000ffff167224 */ /* 0x000fc800078e0014 */
[----:B------:R-:W-:-:S04]  /*1da0*/  IMAD.WIDE.U32 R56, R12, UR10, R22 ;  /* 0x0000000a0c387c25 */ /* 0x000fc8000f8e0016 */
[----:B------:R-:W-:Y:S02]  /*1db0*/  IMAD.IADD R57, R62, 0x1, R57 ;  /* 0x000000013e397824 */ /* 0x000fe400078e0239 */
[----:B------:R-:W-:-:S04]  /*1dc0*/  IMAD.WIDE.U32 R56, R3, UR8, R56 ;  /* 0x0000000803387c25 */ /* 0x000fc8000f8e0038 */
[----:B------:R-:W-:Y:S02]  /*1dd0*/  IMAD.IADD R57, R61, 0x1, R57 ;  /* 0x000000013d397824 */ /* 0x000fe400078e0239 */
[----:B------:R-:W-:-:S04]  /*1de0*/  IMAD.WIDE.U32 R56, R5, UR6, R56 ;  /* 0x0000000605387c25 */ /* 0x000fc8000f8e0038 */
[----:B0-----:R-:W-:Y:S01]  /*1df0*/  IMAD.IADD R65, R11, 0x1, R57 ;  /* 0x000000010b417824 */ /* 0x001fe200078e0239 */
[----:B------:R-:W-:Y:S02]  /*1e00*/  IADD3 R64, P4, P5, R4, R56, R14 ;  /* 0x0000003804407210 */ /* 0x000fe40007d9e00e */
[----:B------:R-:W-:Y:S02]  /*1e10*/  LEA R56, P3, R10, UR4, 0x1 ;  /* 0x000000040a387c11 */ /* 0x000fe4000f8608ff */
[----:B------:R-:W-:Y:S02]  /*1e20*/  IADD3.X R65, R6, R65, R15, P4, P5 ;  /* 0x0000004106417210 */ /* 0x000fe400027ea40f */
[----:B------:R-:W-:Y:S02]  /*1e30*/  LEA.HI.X R57, R10, UR5, R59, 0x1, P3 ;  /* 0x000000050a397c11 */ /* 0x000fe400098f0c3b */
[----:B------:R-:W-:Y:S02]  /*1e40*/  ISETP.GT.AND P3, PT, R8, RZ, P1 ;  /* 0x000000ff0800720c */ /* 0x000fe40000f64270 */
[----:B------:R-:W-:-:S04]  /*1e50*/  LEA R58, P4, R64, UR14, 0x1 ;  /* 0x0000000e403a7c11 */ /* 0x000fc8000f8808ff */
[----:B------:R-:W-:Y:S01]  /*1e60*/  LEA.HI.X R59, R64, UR15, R65, 0x1, P4 ;  /* 0x0000000f403b7c11 */ /* 0x000fe2000a0f0c41 */
[C---:B--2---:R-:W-:Y:S01]  /*1e70*/  IMAD.U32 R67, R63.reuse, 0x10000, RZ ;  /* 0x000100003f437824 */ /* 0x044fe200078e00ff */
[----:B------:R-:W-:-:S03]  /*1e80*/  PRMT R10, R63, 0x7610, R10 ;  /* 0x000076103f0a7816 */ /* 0x000fc6000000000a */
[----:B------:R-:W-:-:S04]  /*1e90*/  FMUL R67, R67, R2 ;  /* 0x0000000243437220 */ /* 0x000fc80000400000 */
[----:B------:R-:W-:-:S05]  /*1ea0*/  FFMA R67, R24, R0, R67 ;  /* 0x0000000018437223 */ /* 0x000fca0000000043 */
[----:B------:R-:W-:-:S05]  /*1eb0*/  F2FP.BF16.F32.PACK_AB R67, RZ, R67 ;  /* 0x00000043ff43723e */ /* 0x000fca00000010ff */
[----:B------:R0:W-:Y:S01]  /*1ec0*/  @P2 STG.E.U16 desc[UR12][R56.64], R67 ;  /* 0x0000004338002986 */ /* 0x0001e2000c10150c */
[----:B------:R-:W-:Y:S05]  /*1ed0*/  @!P3 BRA `(.L_x_24) ;  /* 0x000000000004b947 */ /* 0x000fea0003800000 */
[----:B------:R1:W5:Y:S02]  /*1ee0*/  LDG.E.LTC128B.U16 R10, desc[UR12][R58.64+0x2] ;  /* 0x0000020c3a0a7981 */ /* 0x000364000c1e1520 */
.L_x_24:
[----:B------:R-:W-:Y:S05]  /*1ef0*/  BSYNC B0 ;  /* 0x0000000000007941 */ /* 0x000fea0003800000 */
.L_x_23:
[----:B------:R-:W-:Y:S01]  /*1f00*/  USHF.L.U32 UR5, UR10, 0x3, URZ ;  /* 0x000000030a057899 */ /* 0x000fe2000800063f */
[----:B-----5:R-:W-:Y:S01]  /*1f10*/  IMAD.U32 R13, R10, 0x10000, RZ ;  /* 0x000100000a0d7824 */ /* 0x020fe200078e00ff */
[----:B------:R-:W-:Y:S01]  /*1f20*/  USHF.L.U64.HI UR4, UR10, 0x3, UR11 ;  /* 0x000000030a047899 */ /* 0x000fe2000801020b */
[----:B------:R-:W-:Y:S01]  /*1f30*/  ISETP.GT.AND P0, PT, R8, 0x8, P0 ;  /* 0x000000080800780c */ /* 0x000fe20000704270 */
[----:B------:R-:W-:Y:S02]  /*1f40*/  @P3 IMAD.MOV.U32 R17, RZ, RZ, R57 ;  /* 0x000000ffff113224 */ /* 0x000fe400078e0039 */
[----:B------:R-:W-:Y:S01]  /*1f50*/  FMUL R18, R13, R2 ;  /* 0x000000020d127220 */ /* 0x000fe20000400000 */
[----:B------:R-:W-:Y:S02]  /*1f60*/  IMAD.U32 R64, RZ, RZ, UR5 ;  /* 0x00000005ff407e24 */ /* 0x000fe4000f8e00ff */
[----:B------:R-:W-:Y:S02]  /*1f70*/  IMAD.U32 R65, RZ, RZ, UR4 ;  /* 0x00000004ff417e24 */ /* 0x000fe4000f8e00ff */
[----:B------:R-:W-:Y:S01]  /*1f80*/  FFMA R18, R25, R0, R18 ;  /* 0x0000000019127223 */ /* 0x000fe20000000012 */
[----:B------:R-:W-:-:S04]  /*1f90*/  IMAD.WIDE.U32 R64, R12, UR10, R64 ;  /* 0x0000000a0c407c25 */ /* 0x000fc8000f8e0040 */
[----:B------:R-:W-:Y:S01]  /*1fa0*/  F2FP.BF16.F32.PACK_AB R18, RZ, R18 ;  /* 0x00000012ff12723e */ /* 0x000fe200000010ff */
[----:B------:R-:W-:Y:S01]  /*1fb0*/  IMAD.IADD R21, R62, 0x1, R65 ;  /* 0x000000013e157824 */ /* 0x000fe200078e0241 */
[----:B------:R-:W-:Y:S02]  /*1fc0*/  IADD3 R16, P2, R16, R64, RZ ;  /* 0x0000004010107210 */ /* 0x000fe40007f5e0ff */
[----:B------:R-:W-:-:S03]  /*1fd0*/  PRMT R22, R18, 0x7610, R22 ;  /* 0x0000761012167816 */ /* 0x000fc60000000016 */
[----:B------:R-:W-:Y:S01]  /*1fe0*/  IMAD.X R19, R21, 0x1, R19, P2 ;  /* 0x0000000115137824 */ /* 0x000fe200010e0613 */
[----:B------:R-:W-:-:S04]  /*1ff0*/  LEA R12, P2, R16, UR14, 0x1 ;  /* 0x0000000e100c7c11 */ /* 0x000fc8000f8408ff */
[----:B------:R-:W-:Y:S01]  /*2000*/  LEA.HI.X R13, R16, UR15, R19, 0x1, P2 ;  /* 0x0000000f100d7c11 */ /* 0x000fe200090f0c13 */
[----:B------:R-:W-:-:S05]  /*2010*/  @P3 IMAD.MOV.U32 R16, RZ, RZ, R56 ;  /* 0x000000ffff103224 */ /* 0x000fca00078e0038 */
[----:B------:R2:W-:Y:S04]  /*2020*/  @P3 STG.E.U16 desc[UR12][R16.64+0x2], R22 ;  /* 0x0000021610003986 */ /* 0x0005e8000c10150c */
[----:B------:R-:W3:Y:S01]  /*2030*/  @P0 LDG.E.LTC128B.U16 R10, desc[UR12][R12.64] ;  /* 0x0000000c0c0a0981 */ /* 0x000ee2000c1e1520 */
[----:B------:R-:W-:Y:S01]  /*2040*/  IADD3 R18, P2, R20, R64, RZ ;  /* 0x0000004014127210 */ /* 0x000fe20007f5e0ff */
[----:B------:R-:W-:Y:S01]  /*2050*/  BSSY B0, `(.L_x_25) ;  /* 0x0000015000007945 */ /* 0x000fe20003800000 */
[----:B------:R-:W-:Y:S02]  /*2060*/  SHF.L.U64.HI R9, R60, 0x1, R9 ;  /* 0x000000013c097819 */ /* 0x000fe40000010209 */
[----:B------:R-:W-:Y:S01]  /*2070*/  ISETP.GT.AND P1, PT, R8, 0x8, P1 ;  /* 0x000000080800780c */ /* 0x000fe20000f24270 */
[----:B------:R-:W-:-:S02]  /*2080*/  IMAD.X R19, R21, 0x1, R23, P2 ;  /* 0x0000000115137824 */ /* 0x000fc400010e0617 */
[----:B------:R-:W-:-:S04]  /*2090*/  IMAD.WIDE.U32 R18, R3, UR8, R18 ;  /* 0x0000000803127c25 */ /* 0x000fc8000f8e0012 */
[----:B------:R-:W-:Y:S02]  /*20a0*/  IMAD.IADD R19, R61, 0x1, R19 ;  /* 0x000000013d137824 */ /* 0x000fe400078e0213 */
[----:B------:R-:W-:-:S04]  /*20b0*/  IMAD.WIDE.U32 R18, R5, UR6, R18 ;  /* 0x0000000605127c25 */ /* 0x000fc8000f8e0012 */
[----:B------:R-:W-:Y:S01]  /*20c0*/  IMAD.IADD R11, R11, 0x1, R19 ;  /* 0x000000010b0b7824 */ /* 0x000fe200078e0213 */
[----:B------:R-:W-:-:S04]  /*20d0*/  IADD3 R5, P2, P3, R4, R18, R14 ;  /* 0x0000001204057210 */ /* 0x000fc80007b5e00e */
[----:B------:R-:W-:Y:S02]  /*20e0*/  IADD3.X R6, R6, R11, R15, P2, P3 ;  /* 0x0000000b06067210 */ /* 0x000fe400017e640f */
[----:B------:R-:W-:Y:S02]  /*20f0*/  LEA R60, P2, R60, R56, 0x1 ;  /* 0x000000383c3c7211 */ /* 0x000fe400078408ff */
[----:B------:R-:W-:-:S03]  /*2100*/  LEA R4, P3, R5, UR14, 0x1 ;  /* 0x0000000e05047c11 */ /* 0x000fc6000f8608ff */
[----:B------:R-:W-:Y:S01]  /*2110*/  IMAD.X R61, R9, 0x1, R57, P2 ;  /* 0x00000001093d7824 */ /* 0x000fe200010e0639 */
[----:B------:R-:W-:Y:S01]  /*2120*/  LEA.HI.X R5, R5, UR15, R6, 0x1, P3 ;  /* 0x0000000f05057c11 */ /* 0x000fe200098f0c06 */
[----:B---3--:R-:W-:-:S04]  /*2130*/  IMAD.U32 R3, R10, 0x10000, RZ ;  /* 0x000100000a037824 */ /* 0x008fc800078e00ff */
[----:B------:R-:W-:-:S04]  /*2140*/  FMUL R3, R3, R2 ;  /* 0x0000000203037220 */ /* 0x000fc80000400000 */
[----:B------:R-:W-:-:S05]  /*2150*/  FFMA R3, R26, R0, R3 ;  /* 0x000000001a037223 */ /* 0x000fca0000000003 */
[----:B------:R-:W-:-:S05]  /*2160*/  F2FP.BF16.F32.PACK_AB R3, RZ, R3 ;  /* 0x00000003ff03723e */ /* 0x000fca00000010ff */
[----:B------:R2:W-:Y:S01]  /*2170*/  @P0 STG.E.U16 desc[UR12][R60.64], R3 ;  /* 0x000000033c000986 */ /* 0x0005e2000c10150c */
[----:B------:R-:W-:Y:S05]  /*2180*/  @!P1 BRA `(.L_x_26) ;  /* 0x0000000000049947 */ /* 0x000fea0003800000 */
[----:B------:R3:W5:Y:S02]  /*2190*/  LDG.E.LTC128B.U16 R10, desc[UR12][R4.64+0x2] ;  /* 0x0000020c040a7981 */ /* 0x000764000c1e1520 */
.L_x_26:
[----:B------:R-:W-:Y:S05]  /*21a0*/  BSYNC B0 ;  /* 0x0000000000007941 */ /* 0x000fea0003800000 */
.L_x_25:
[----:B--2--5:R-:W-:Y:S01]  /*21b0*/  IMAD.U32 R3, R10, 0x10000, RZ ;  /* 0x000100000a037824 */ /* 0x024fe200078e00ff */
[----:B------:R-:W-:Y:S01]  /*21c0*/  ISETP.GT.AND P0, PT, R7, 0x8, PT ;  /* 0x000000080700780c */ /* 0x000fe20003f04270 */
[----:B------:R-:W-:Y:S01]  /*21d0*/  @P1 IMAD.MOV.U32 R12, RZ, RZ, R60 ;  /* 0x000000ffff0c1224 */ /* 0x000fe200078e003c */
[----:B------:R-:W-:Y:S01]  /*21e0*/  BSSY B0, `(.L_x_27) ;  /* 0x000000a000007945 */ /* 0x000fe20003800000 */
[----:B------:R-:W-:Y:S01]  /*21f0*/  FMUL R6, R3, R2 ;  /* 0x0000000203067220 */ /* 0x000fe20000400000 */
[----:B------:R-:W-:Y:S01]  /*2200*/  @P1 IMAD.MOV.U32 R13, RZ, RZ, R61 ;  /* 0x000000ffff0d1224 */ /* 0x000fe200078e003d */
[----:B------:R-:W-:Y:S02]  /*2210*/  ISETP.GT.AND P2, PT, R8, RZ, P0 ;  /* 0x000000ff0800720c */ /* 0x000fe40000744270 */
[----:B------:R-:W-:Y:S01]  /*2220*/  FFMA R6, R27, R0, R6 ;  /* 0x000000001b067223 */ /* 0x000fe20000000006 */
[----:B------:R-:W-:-:S04]  /*2230*/  PRMT R3, R10, 0x7610, R3 ;  /* 0x000076100a037816 */ /* 0x000fc80000000003 */
[----:B------:R-:W-:-:S05]  /*2240*/  F2FP.BF16.F32.PACK_AB R6, RZ, R6 ;  /* 0x00000006ff06723e */ /* 0x000fca00000010ff */
[----:B------:R2:W-:Y:S01]  /*2250*/  @P1 STG.E.U16 desc[UR12][R12.64+0x2], R6 ;  /* 0x000002060c001986 */ /* 0x0005e2000c10150c */
[----:B------:R-:W-:Y:S05]  /*2260*/  @!P2 BRA `(.L_x_28) ;  /* 0x000000000004a947 */ /* 0x000fea0003800000 */
[----:B------:R4:W5:Y:S02]  /*2270*/  LDG.E.LTC128B.U16 R3, desc[UR12][R58.64+0x10] ;  /* 0x0000100c3a037981 */ /* 0x000964000c1e1520 */
.L_x_28:
[----:B------:R-:W-:Y:S05]  /*2280*/  BSYNC B0 ;  /* 0x0000000000007941 */ /* 0x000fea0003800000 */
.L_x_27:
[----:B-----5:R-:W-:Y:S01]  /*2290*/  IMAD.U32 R9, R3, 0x10000, RZ ;  /* 0x0001000003097824 */ /* 0x020fe200078e00ff */
[----:B------:R-:W-:Y:S01]  /*22a0*/  ISETP.GT.AND P1, PT, R7, 0x9, PT ;  /* 0x000000090700780c */ /* 0x000fe20003f24270 */
[----:B------:R-:W-:Y:S01]  /*22b0*/  @P2 IMAD.MOV.U32 R10, RZ, RZ, R56 ;  /* 0x000000ffff0a2224 */ /* 0x000fe200078e0038 */
[----:B------:R-:W-:Y:S01]  /*22c0*/  BSSY B0, `(.L_x_29) ;  /* 0x0000009000007945 */ /* 0x000fe20003800000 */
[----:B------:R-:W-:Y:S01]  /*22d0*/  FMUL R9, R9, R2 ;  /* 0x0000000209097220 */ /* 0x000fe20000400000 */
[----:B------:R-:W-:Y:S01]  /*22e0*/  @P2 IMAD.MOV.U32 R11, RZ, RZ, R57 ;  /* 0x000000ffff0b2224 */ /* 0x000fe200078e0039 */
[----:B------:R-:W-:Y:S02]  /*22f0*/  ISETP.GT.AND P3, PT, R8, RZ, P1 ;  /* 0x000000ff0800720c */ /* 0x000fe40000f64270 */
[----:B------:R-:W-:-:S05]  /*2300*/  FFMA R9, R28, R0, R9 ;  /* 0x000000001c097223 */ /* 0x000fca0000000009 */
[----:B------:R-:W-:-:S05]  /*2310*/  F2FP.BF16.F32.PACK_AB R9, RZ, R9 ;  /* 0x00000009ff09723e */ /* 0x000fca00000010ff */
[----:B------:R0:W-:Y:S01]  /*2320*/  @P2 STG.E.U16 desc[UR12][R10.64+0x10], R9 ;  /* 0x000010090a002986 */ /* 0x0001e2000c10150c */
[----:B------:R-:W-:Y:S05]  /*2330*/  @!P3 BRA `(.L_x_30) ;  /* 0x000000000004b947 */ /* 0x000fea0003800000 */
[----:B------:R0:W5:Y:S02]  /*2340*/  LDG.E.LTC128B.U16 R3, desc[UR12][R58.64+0x12] ;  /* 0x0000120c3a037981 */ /* 0x000164000c1e1520 */
.L_x_30:
[----:B------:R-:W-:Y:S05]  /*2350*/  BSYNC B0 ;  /* 0x0000000000007941 */ /* 0x000fea0003800000 */
.L_x_29:
[----:B0----5:R-:W-:Y:S01]  /*2360*/  IMAD.U32 R9, R3, 0x10000, RZ ;  /* 0x0001000003097824 */ /* 0x021fe200078e00ff */
[----:B------:R-:W-:Y:S01]  /*2370*/  ISETP.GT.AND P0, PT, R8, 0x8, P0 ;  /* 0x000000080800780c */ /* 0x000fe20000704270 */
[----:B------:R-:W-:Y:S01]  /*2380*/  @P3 IMAD.MOV.U32 R10, RZ, RZ, R56 ;  /* 0x000000ffff0a3224 */ /* 0x000fe200078e0038 */
[----:B------:R-:W-:Y:S01]  /*2390*/  BSSY B0, `(.L_x_31) ;  /* 0x0000008000007945 */ /* 0x000fe20003800000 */
[----:B--2---:R-:W-:Y:S01]  /*23a0*/  FMUL R6, R9, R2 ;  /* 0x0000000209067220 */ /* 0x004fe20000400000 */
[----:B------:R-:W-:-:S03]  /*23b0*/  @P3 IMAD.MOV.U32 R11, RZ, RZ, R57 ;  /* 0x000000ffff0b3224 */ /* 0x000fc600078e0039 */
[----:B------:R-:W-:-:S05]  /*23c0*/  FFMA R6, R29, R0, R6 ;  /* 0x000000001d067223 */ /* 0x000fca0000000006 */
[----:B------:R-:W-:-:S05]  /*23d0*/  F2FP.BF16.F32.PACK_AB R6, RZ, R6 ;  /* 0x00000006ff06723e */ /* 0x000fca00000010ff */
[----:B------:R0:W-:Y:S01]  /*23e0*/  @P3 STG.E.U16 desc[UR12][R10.64+0x12], R6 ;  /* 0x000012060a003986 */ /* 0x0001e2000c10150c */
[----:B------:R-:W-:Y:S05]  /*23f0*/  @!P0 BRA `(.L_x_32) ;  /* 0x0000000000048947 */ /* 0x000fea0003800000 */
[----:B------:R2:W5:Y:S02]  /*2400*/  LDG.E.LTC128B.U16 R3, desc[UR12][R4.64+0x10] ;  /* 0x0000100c04037981 */ /* 0x000564000c1e1520 */
.L_x_32:
[----:B------:R-:W-:Y:S05]  /*2410*/  BSYNC B0 ;  /* 0x0000000000007941 */ /* 0x000fea0003800000 */
.L_x_31:
[----:B-----5:R-:W-:Y:S01]  /*2420*/  IMAD.U32 R9, R3, 0x10000, RZ ;  /* 0x0001000003097824 */ /* 0x020fe200078e00ff */
[----:B------:R-:W-:Y:S01]  /*2430*/  ISETP.GT.AND P1, PT, R8, 0x8, P1 ;  /* 0x000000080800780c */ /* 0x000fe20000f24270 */
[----:B0-----:R-:W-:Y:S01]  /*2440*/  @P0 IMAD.MOV.U32 R10, RZ, RZ, R60 ;  /* 0x000000ffff0a0224 */ /* 0x001fe200078e003c */
[----:B------:R-:W-:Y:S01]  /*2450*/  BSSY B0, `(.L_x_33) ;  /* 0x0000008000007945 */ /* 0x000fe20003800000 */
[----:B------:R-:W-:Y:S01]  /*2460*/  FMUL R9, R9, R2 ;  /* 0x0000000209097220 */ /* 0x000fe20000400000 */
[----:B------:R-:W-:-:S03]  /*2470*/  @P0 IMAD.MOV.U32 R11, RZ, RZ, R61 ;  /* 0x000000ffff0b0224 */ /* 0x000fc600078e003d */
[----:B------:R-:W-:-:S05]  /*2480*/  FFMA R9, R30, R0, R9 ;  /* 0x000000001e097223 */ /* 0x000fca0000000009 */
[----:B------:R-:W-:-:S05]  /*2490*/  F2FP.BF16.F32.PACK_AB R9, RZ, R9 ;  /* 0x00000009ff09723e */ /* 0x000fca00000010ff */
[----:B------:R0:W-:Y:S01]  /*24a0*/  @P0 STG.E.U16 desc[UR12][R10.64+0x10], R9 ;  /* 0x000010090a000986 */ /* 0x0001e2000c10150c */
[----:B------:R-:W-:Y:S05]  /*24b0*/  @!P1 BRA `(.L_x_34) ;  /* 0x0000000000049947 */ /* 0x000fea0003800000 */
[----:B------:R0:W5:Y:S02]  /*24c0*/  LDG.E.LTC128B.U16 R3, desc[UR12][R4.64+0x12] ;  /* 0x0000120c04037981 */ /* 0x000164000c1e1520 */
.L_x_34:
[----:B------:R-:W-:Y:S05]  /*24d0*/  BSYNC B0 ;  /* 0x0000000000007941 */ /* 0x000fea0003800000 */
.L_x_33:
[----:B0----5:R-:W-:Y:S01]  /*24e0*/  IMAD.U32 R9, R3, 0x10000, RZ ;  /* 0x0001000003097824 */ /* 0x021fe200078e00ff */
        /* <DEDUP_REMOVED lines=11> */
.L_x_36:
[----:B------:R-:W-:Y:S05]  /*25a0*/  BSYNC B0 ;  /* 0x0000000000007941 */ /* 0x000fea0003800000 */
.L_x_35:
[----:B-----5:R-:W-:Y:S01]  /*25b0*/  IMAD.U32 R9, R3, 0x10000, RZ ;  /* 0x0001000003097824 */ /* 0x020fe200078e00ff */
[----:B------:R-:W-:Y:S01]  /*25c0*/  ISETP.GT.AND P1, PT, R7, 0x11, PT ;  /* 0x000000110700780c */ /* 0x000fe20003f24270 */
[----:B0-----:R-:W-:Y:S01]  /*25d0*/  @P2 IMAD.MOV.U32 R10, RZ, RZ, R56 ;  /* 0x000000ffff0a2224 */ /* 0x001fe200078e0038 */
        /* <DEDUP_REMOVED lines=9> */
.L_x_38:
[----:B------:R-:W-:Y:S05]  /*2670*/  BSYNC B0 ;  /* 0x0000000000007941 */ /* 0x000fea0003800000 */
.L_x_37:
[----:B0----5:R-:W-:Y:S01]  /*2680*/  IMAD.U32 R9, R3, 0x10000, RZ ;  /* 0x0001000003097824 */ /* 0x021fe200078e00ff */
[----:B------:R-:W-:Y:S01]  /*2690*/  ISETP.GT.AND P0, PT, R8, 0x8, P0 ;  /* 0x000000080800780c */ /* 0x000fe20000704270 */
[----:B------:R-:W-:Y:S01]  /*26a0*/  @P3 IMAD.MOV.U32 R10, RZ, RZ, R56 ;  /* 0x000000ffff0a3224 */ /* 0x000fe200078e0038 */
        /* <DEDUP_REMOVED lines=8> */
.L_x_40:
[----:B------:R-:W-:Y:S05]  /*2730*/  BSYNC B0 ;  /* 0x0000000000007941 */ /* 0x000fea0003800000 */
.L_x_39:
        /* <DEDUP_REMOVED lines=11> */
.L_x_42:
[----:B------:R-:W-:Y:S05]  /*27f0*/  BSYNC B0 ;  /* 0x0000000000007941 */ /* 0x000fea0003800000 */
.L_x_41:
        /* <DEDUP_REMOVED lines=12> */
.L_x_44:
[----:B------:R-:W-:Y:S05]  /*28c0*/  BSYNC B0 ;  /* 0x0000000000007941 */ /* 0x000fea0003800000 */
.L_x_43:
        /* <DEDUP_REMOVED lines=12> */
.L_x_46:
[----:B------:R-:W-:Y:S05]  /*2990*/  BSYNC B0 ;  /* 0x0000000000007941 */ /* 0x000fea0003800000 */
.L_x_45:
        /* <DEDUP_REMOVED lines=11> */
.L_x_48:
[----:B------:R-:W-:Y:S05]  /*2a50*/  BSYNC B0 ;  /* 0x0000000000007941 */ /* 0x000fea0003800000 */
.L_x_47:
        /* <DEDUP_REMOVED lines=11> */
.L_x_50:
[----:B------:R-:W-:Y:S05]  /*2b10*/  BSYNC B0 ;  /* 0x0000000000007941 */ /* 0x000fea0003800000 */
.L_x_49:
        /* <DEDUP_REMOVED lines=12> */
.L_x_52:
[----:B------:R-:W-:Y:S05]  /*2be0*/  BSYNC B0 ;  /* 0x0000000000007941 */ /* 0x000fea0003800000 */
.L_x_51:
        /* <DEDUP_REMOVED lines=12> */
.L_x_54:
[----:B------:R-:W-:Y:S05]  /*2cb0*/  BSYNC B0 ;  /* 0x0000000000007941 */ /* 0x000fea0003800000 */
.L_x_53:
        /* <DEDUP_REMOVED lines=11> */
.L_x_56:
[----:B------:R-:W-:Y:S05]  /*2d70*/  BSYNC B0 ;  /* 0x0000000000007941 */ /* 0x000fea0003800000 */
.L_x_55:
        /* <DEDUP_REMOVED lines=11> */
.L_x_58:
[----:B------:R-:W-:Y:S05]  /*2e30*/  BSYNC B0 ;  /* 0x0000000000007941 */ /* 0x000fea0003800000 */
.L_x_57:
        /* <DEDUP_REMOVED lines=12> */
.L_x_60:
[----:B------:R-:W-:Y:S05]  /*2f00*/  BSYNC B0 ;  /* 0x0000000000007941 */ /* 0x000fea0003800000 */
.L_x_59:
        /* <DEDUP_REMOVED lines=12> */
.L_x_62:
[----:B------:R-:W-:Y:S05]  /*2fd0*/  BSYNC B0 ;  /* 0x0000000000007941 */ /* 0x000fea0003800000 */
.L_x_61:
        /* <DEDUP_REMOVED lines=11> */
.L_x_64:
[----:B------:R-:W-:Y:S05]  /*3090*/  BSYNC B0 ;  /* 0x0000000000007941 */ /* 0x000fea0003800000 */
.L_x_63:
        /* <DEDUP_REMOVED lines=11> */
.L_x_66:
[----:B------:R-:W-:Y:S05]  /*3150*/  BSYNC B0 ;  /* 0x0000000000007941 */ /* 0x000fea0003800000 */
.L_x_65:
        /* <DEDUP_REMOVED lines=12> */
.L_x_68:
[----:B------:R-:W-:Y:S05]  /*3220*/  BSYNC B0 ;  /* 0x0000000000007941 */ /* 0x000fea0003800000 */
.L_x_67:
        /* <DEDUP_REMOVED lines=12> */
.L_x_70:
[----:B------:R-:W-:Y:S05]  /*32f0*/  BSYNC B0 ;  /* 0x0000000000007941 */ /* 0x000fea0003800000 */
.L_x_69:
        /* <DEDUP_REMOVED lines=11> */
.L_x_72:
[----:B------:R-:W-:Y:S05]  /*33b0*/  BSYNC B0 ;  /* 0x0000000000007941 */ /* 0x000fea0003800000 */
.L_x_71:
        /* <DEDUP_REMOVED lines=11> */
.L_x_74:
[----:B------:R-:W-:Y:S05]  /*3470*/  BSYNC B0 ;  /* 0x0000000000007941 */ /* 0x000fea0003800000 */
.L_x_73:
        /* <DEDUP_REMOVED lines=12> */
.L_x_76:
[----:B------:R-:W-:Y:S05]  /*3540*/  BSYNC B0 ;  /* 0x0000000000007941 */ /* 0x000fea0003800000 */
.L_x_75:
        /* <DEDUP_REMOVED lines=12> */
.L_x_78:
[----:B------:R-:W-:Y:S05]  /*3610*/  BSYNC B0 ;  /* 0x0000000000007941 */ /* 0x000fea0003800000 */
.L_x_77:
[----:B0----5:R-:W-:Y:S01]  /*3620*/  IMAD.U32 R7, R3, 0x10000, RZ ;  /* 0x0001000003077824 */ /* 0x021fe200078e00ff */
[----:B------:R-:W-:Y:S01]  /*3630*/  ISETP.GT.AND P0, PT, R8, 0x8, P0 ;  /* 0x000000080800780c */ /* 0x000fe20000704270 */
[----:B------:R-:W-:Y:S02]  /*3640*/  BSSY B0, `(.L_x_79) ;  /* 0x0000007000007945 */ /* 0x000fe40003800000 */
[----:B------:R-:W-:-:S04]  /*3650*/  FMUL R6, R7, R2 ;  /* 0x0000000207067220 */ /* 0x000fc80000400000 */
[----:B------:R-:W-:-:S05]  /*3660*/  FFMA R6, R53, R0, R6 ;  /* 0x0000000035067223 */ /* 0x000fca0000000006 */
[----:B------:R-:W-:-:S05]  /*3670*/  F2FP.BF16.F32.PACK_AB R6, RZ, R6 ;  /* 0x00000006ff06723e */ /* 0x000fca00000010ff */
[----:B------:R0:W-:Y:S01]  /*3680*/  @P3 STG.E.U16 desc[UR12][R56.64+0x72], R6 ;  /* 0x0000720638003986 */ /* 0x0001e2000c10150c */
[----:B------:R-:W-:Y:S05]  /*3690*/  @!P0 BRA `(.L_x_80) ;  /* 0x0000000000048947 */ /* 0x000fea0003800000 */
[----:B------:R0:W5:Y:S02]  /*36a0*/  LDG.E.LTC128B.U16 R3, desc[UR12][R4.64+0x70] ;  /* 0x0000700c04037981 */ /* 0x000164000c1e1520 */
.L_x_80:
[----:B------:R-:W-:Y:S05]  /*36b0*/  BSYNC B0 ;  /* 0x0000000000007941 */ /* 0x000fea0003800000 */
.L_x_79:
[----:B-----5:R-:W-:Y:S01]  /*36c0*/  IMAD.U32 R7, R3, 0x10000, RZ ;  /* 0x0001000003077824 */ /* 0x020fe200078e00ff */
[----:B------:R-:W-:Y:S01]  /*36d0*/  ISETP.GT.AND P1, PT, R8, 0x8, P1 ;  /* 0x000000080800780c */ /* 0x000fe20000f24270 */
[----:B0-----:R-:W-:Y:S01]  /*36e0*/  @P0 IMAD.MOV.U32 R6, RZ, RZ, R60 ;  /* 0x000000ffff060224 */ /* 0x001fe200078e003c */
[----:B------:R-:W-:Y:S01]  /*36f0*/  BSSY B0, `(.L_x_81) ;  /* 0x0000009000007945 */ /* 0x000fe20003800000 */
[----:B------:R-:W-:-:S04]  /*3700*/  FMUL R7, R7, R2 ;  /* 0x0000000207077220 */ /* 0x000fc80000400000 */
[----:B------:R-:W-:-:S05]  /*3710*/  FFMA R7, R54, R0, R7 ;  /* 0x0000000036077223 */ /* 0x000fca0000000007 */
[----:B------:R-:W-:-:S04]  /*3720*/  F2FP.BF16.F32.PACK_AB R7, RZ, R7 ;  /* 0x00000007ff07723e */ /* 0x000fc800000010ff */
[----:B------:R-:W-:Y:S01]  /*3730*/  PRMT R8, R7, 0x7610, R8 ;  /* 0x0000761007087816 */ /* 0x000fe20000000008 */
[----:B------:R-:W-:-:S05]  /*3740*/  @P0 IMAD.MOV.U32 R7, RZ, RZ, R61 ;  /* 0x000000ffff070224 */ /* 0x000fca00078e003d */
[----:B------:R0:W-:Y:S01]  /*3750*/  @P0 STG.E.U16 desc[UR12][R6.64+0x70], R8 ;  /* 0x0000700806000986 */ /* 0x0001e2000c10150c */
[----:B------:R-:W-:Y:S05]  /*3760*/  @!P1 BRA `(.L_x_82) ;  /* 0x0000000000049947 */ /* 0x000fea0003800000 */
[----:B------:R0:W5:Y:S02]  /*3770*/  LDG.E.LTC128B.U16 R3, desc[UR12][R4.64+0x72] ;  /* 0x0000720c04037981 */ /* 0x000164000c1e1520 */
.L_x_82:
[----:B------:R-:W-:Y:S05]  /*3780*/  BSYNC B0 ;  /* 0x0000000000007941 */ /* 0x000fea0003800000 */
.L_x_81:
[----:B-----5:R-:W-:-:S04]  /*3790*/  IMAD.U32 R3, R3, 0x10000, RZ ;  /* 0x0001000003037824 */ /* 0x020fc800078e00ff */
[----:B------:R-:W-:-:S04]  /*37a0*/  FMUL R2, R3, R2 ;  /* 0x0000000203027220 */ /* 0x000fc80000400000 */
[----:B------:R-:W-:Y:S01]  /*37b0*/  FFMA R2, R55, R0, R2 ;  /* 0x0000000037027223 */ /* 0x000fe20000000002 */
[----:B------:R-:W-:Y:S06]  /*37c0*/  @!P1 EXIT ;  /* 0x000000000000994d */ /* 0x000fec0003800000 */
[----:B------:R-:W-:-:S05]  /*37d0*/  F2FP.BF16.F32.PACK_AB R2, RZ, R2 ;  /* 0x00000002ff02723e */ /* 0x000fca00000010ff */
[----:B------:R-:W-:Y:S01]  /*37e0*/  STG.E.U16 desc[UR12][R60.64+0x72], R2 ;  /* 0x000072023c007986 */ /* 0x000fe2000c10150c */
[----:B------:R-:W-:Y:S05]  /*37f0*/  EXIT ;  /* 0x000000000000794d */ /* 0x000fea0003800000 */
.L_x_22:
[----:B------:R-:W-:Y:S01]  /*3800*/  ISETP.GT.AND P3, PT, R7, 0x1, PT ;  /* 0x000000010700780c */ /* 0x000fe20003f64270 */
[----:B------:R-:W-:Y:S01]  /*3810*/  ULDC.64 UR4, c[0x0][0x650] ;  /* 0x0001940000047ab9 */ /* 0x000fe20000000a00 */
[-C--:B------:R-:W-:Y:S01]  /*3820*/  FMUL R24, R24, R0.reuse ;  /* 0x0000000018187220 */ /* 0x080fe20000400000 */
[-C--:B------:R-:W-:Y:S01]  /*3830*/  FMUL R25, R25, R0.reuse ;  /* 0x0000000019197220 */ /* 0x080fe20000400000 */
[----:B------:R-:W-:Y:S01]  /*3840*/  ISETP.GT.AND P1, PT, R8, RZ, P3 ;  /* 0x000000ff0800720c */ /* 0x000fe20001f24270 */
[-C--:B------:R-:W-:Y:S01]  /*3850*/  FMUL R26, R26, R0.reuse ;  /* 0x000000001a1a7220 */ /* 0x080fe20000400000 */
[----:B------:R-:W-:Y:S01]  /*3860*/  LEA R2, P4, R10, UR4, 0x1 ;  /* 0x000000040a027c11 */ /* 0x000fe2000f8808ff */
[----:B------:R-:W-:Y:S01]  /*3870*/  FMUL R27, R27, R0 ;  /* 0x000000001b1b7220 */ /* 0x000fe20000400000 */
[----:B------:R-:W-:Y:S01]  /*3880*/  F2FP.BF16.F32.PACK_AB R24, RZ, R24 ;  /* 0x00000018ff18723e */ /* 0x000fe200000010ff */
[-C--:B------:R-:W-:Y:S01]  /*3890*/  FMUL R28, R28, R0.reuse ;  /* 0x000000001c1c7220 */ /* 0x080fe20000400000 */
[----:B------:R-:W-:Y:S01]  /*38a0*/  LEA.HI.X R3, R10, UR5, R59, 0x1, P4 ;  /* 0x000000050a037c11 */ /* 0x000fe2000a0f0c3b */
[-C--:B------:R-:W-:Y:S01]  /*38b0*/  FMUL R29, R29, R0.reuse ;  /* 0x000000001d1d7220 */ /* 0x080fe20000400000 */
[----:B------:R-:W-:Y:S01]  /*38c0*/  F2FP.BF16.F32.PACK_AB R25, RZ, R25 ;  /* 0x00000019ff19723e */ /* 0x000fe200000010ff */
[-C--:B------:R-:W-:Y:S01]  /*38d0*/  FMUL R30, R30, R0.reuse ;  /* 0x000000001e1e7220 */ /* 0x080fe20000400000 */
[----:B------:R-:W-:Y:S01]  /*38e0*/  ISETP.GT.AND P3, PT, R8, 0x8, P3 ;  /* 0x000000080800780c */ /* 0x000fe20001f64270 */
[----:B------:R-:W-:Y:S01]  /*38f0*/  @P2 STG.E.U16 desc[UR12][R2.64], R24 ;  /* 0x0000001802002986 */ /* 0x000fe2000c10150c */
[----:B------:R-:W-:Y:S01]  /*3900*/  SHF.L.U64.HI R9, R60, 0x1, R9 ;  /* 0x000000013c097819 */ /* 0x000fe20000010209 */
[-C--:B------:R-:W-:Y:S01]  /*3910*/  FMUL R31, R31, R0.reuse ;  /* 0x000000001f1f7220 */ /* 0x080fe20000400000 */
[----:B------:R-:W-:Y:S01]  /*3920*/  ISETP.GT.AND P2, PT, R8, 0x8, P0 ;  /* 0x000000080800780c */ /* 0x000fe20000744270 */
[----:B------:R-:W-:Y:S01]  /*3930*/  @P1 STG.E.U16 desc[UR12][R2.64+0x2], R25 ;  /* 0x0000021902001986 */ /* 0x000fe2000c10150c */
[----:B------:R-:W-:Y:S01]  /*3940*/  ISETP.GT.AND P1, PT, R7, 0x8, PT ;  /* 0x000000080700780c */ /* 0x000fe20003f24270 */
[----:B------:R-:W-:Y:S01]  /*3950*/  FMUL R32, R32, R0 ;  /* 0x0000000020207220 */ /* 0x000fe20000400000 */
[----:B------:R-:W-:Y:S01]  /*3960*/  LEA R60, P5, R60, R2, 0x1 ;  /* 0x000000023c3c7211 */ /* 0x000fe200078a08ff */
[-C--:B------:R-:W-:Y:S01]  /*3970*/  FMUL R33, R33, R0.reuse ;  /* 0x0000000021217220 */ /* 0x080fe20000400000 */
[----:B------:R-:W-:Y:S01]  /*3980*/  ISETP.GT.AND P4, PT, R8, RZ, P1 ;  /* 0x000000ff0800720c */ /* 0x000fe20000f84270 */
[----:B------:R-:W-:Y:S01]  /*3990*/  FMUL R34, R34, R0 ;  /* 0x0000000022227220 */ /* 0x000fe20000400000 */
[----:B------:R-:W-:Y:S01]  /*39a0*/  ISETP.GT.AND P0, PT, R7, 0x9, PT ;  /* 0x000000090700780c */ /* 0x000fe20003f04270 */
[----:B------:R-:W-:Y:S01]  /*39b0*/  IMAD.X R61, R9, 0x1, R3, P5 ;  /* 0x00000001093d7824 */ /* 0x000fe200028e0603 */
[C---:B------:R-:W-:Y:S01]  /*39c0*/  ISETP.GT.AND P1, PT, R8.reuse, 0x8, P1 ;  /* 0x000000080800780c */ /* 0x040fe20000f24270 */
[--C-:B------:R-:W-:Y:S01]  /*39d0*/  @P3 IMAD.MOV.U32 R4, RZ, RZ, R60.reuse ;  /* 0x000000ffff043224 */ /* 0x100fe200078e003c */
[----:B------:R-:W-:Y:S01]  /*39e0*/  ISETP.GT.AND P5, PT, R8, RZ, P0 ;  /* 0x000000ff0800720c */ /* 0x000fe200007a4270 */
[--C-:B------:R-:W-:Y:S01]  /*39f0*/  @P3 IMAD.MOV.U32 R5, RZ, RZ, R61.reuse ;  /* 0x000000ffff053224 */ /* 0x100fe200078e003d */
[----:B------:R-:W-:Y:S01]  /*3a00*/  F2FP.BF16.F32.PACK_AB R26, RZ, R26 ;  /* 0x0000001aff1a723e */ /* 0x000fe200000010ff */
[-C--:B------:R-:W-:Y:S01]  /*3a10*/  FMUL R35, R35, R0.reuse ;  /* 0x0000000023237220 */ /* 0x080fe20000400000 */
[----:B------:R-:W-:Y:S01]  /*3a20*/  F2FP.BF16.F32.PACK_AB R27, RZ, R27 ;  /* 0x0000001bff1b723e */ /* 0x000fe200000010ff */
[----:B------:R-:W-:Y:S01]  /*3a30*/  FMUL R36, R36, R0 ;  /* 0x0000000024247220 */ /* 0x000fe20000400000 */
[----:B------:R-:W-:Y:S01]  /*3a40*/  F2FP.BF16.F32.PACK_AB R28, RZ, R28 ;  /* 0x0000001cff1c723e */ /* 0x000fe200000010ff */
[----:B------:R-:W-:Y:S01]  /*3a50*/  @P2 STG.E.U16 desc[UR12][R60.64], R26 ;  /* 0x0000001a3c002986 */ /* 0x000fe2000c10150c */
[----:B------:R-:W-:Y:S01]  /*3a60*/  F2FP.BF16.F32.PACK_AB R29, RZ, R29 ;  /* 0x0000001dff1d723e */ /* 0x000fe200000010ff */
[----:B------:R-:W-:Y:S01]  /*3a70*/  FMUL R37, R37, R0 ;  /* 0x0000000025257220 */ /* 0x000fe20000400000 */
[----:B------:R-:W-:Y:S01]  /*3a80*/  F2FP.BF16.F32.PACK_AB R30, RZ, R30 ;  /* 0x0000001eff1e723e */ /* 0x000fe200000010ff */
[----:B------:R0:W-:Y:S01]  /*3a90*/  @P3 STG.E.U16 desc[UR12][R4.64+0x2], R27 ;  /* 0x0000021b04003986 */ /* 0x0001e2000c10150c */
[----:B------:R-:W-:Y:S01]  /*3aa0*/  ISETP.GT.AND P2, PT, R8, 0x8, P0 ;  /* 0x000000080800780c */ /* 0x000fe20000744270 */
[-C--:B------:R-:W-:Y:S01]  /*3ab0*/  FMUL R38, R38, R0.reuse ;  /* 0x0000000026267220 */ /* 0x080fe20000400000 */
[C---:B------:R-:W-:Y:S01]  /*3ac0*/  ISETP.GT.AND P3, PT, R7.reuse, 0x10, PT ;  /* 0x000000100700780c */ /* 0x040fe20003f64270 */
[----:B------:R-:W-:Y:S01]  /*3ad0*/  @P4 STG.E.U16 desc[UR12][R2.64+0x10], R28 ;  /* 0x0000101c02004986 */ /* 0x000fe2000c10150c */
[----:B------:R-:W-:Y:S01]  /*3ae0*/  ISETP.GT.AND P0, PT, R7, 0x11, PT ;  /* 0x000000110700780c */ /* 0x000fe20003f04270 */
[-C--:B------:R-:W-:Y:S01]  /*3af0*/  FMUL R39, R39, R0.reuse ;  /* 0x0000000027277220 */ /* 0x080fe20000400000 */
[C---:B------:R-:W-:Y:S01]  /*3b00*/  ISETP.GT.AND P4, PT, R8.reuse, RZ, P3 ;  /* 0x000000ff0800720c */ /* 0x040fe20001f84270 */
[----:B------:R-:W-:Y:S01]  /*3b10*/  @P5 STG.E.U16 desc[UR12][R2.64+0x12], R29 ;  /* 0x0000121d02005986 */ /* 0x000fe2000c10150c */
[----:B------:R-:W-:Y:S01]  /*3b20*/  ISETP.GT.AND P5, PT, R8, RZ, P0 ;  /* 0x000000ff0800720c */ /* 0x000fe200007a4270 */
[----:B------:R-:W-:Y:S01]  /*3b30*/  FMUL R40, R40, R0 ;  /* 0x0000000028287220 */ /* 0x000fe20000400000 */
[----:B------:R-:W-:Y:S01]  /*3b40*/  F2FP.BF16.F32.PACK_AB R31, RZ, R31 ;  /* 0x0000001fff1f723e */ /* 0x000fe200000010ff */
[--C-:B0-----:R-:W-:Y:S01]  /*3b50*/  @P1 IMAD.MOV.U32 R4, RZ, RZ, R60.reuse ;  /* 0x000000ffff041224 */ /* 0x101fe200078e003c */
[----:B------:R-:W-:Y:S01]  /*3b60*/  ISETP.GT.AND P0, PT, R8, 0x8, P0 ;  /* 0x000000080800780c */ /* 0x000fe20000704270 */
[--C-:B------:R-:W-:Y:S01]  /*3b70*/  @P1 IMAD.MOV.U32 R5, RZ, RZ, R61.reuse ;  /* 0x000000ffff051224 */ /* 0x100fe200078e003d */
[----:B------:R-:W-:Y:S01]  /*3b80*/  F2FP.BF16.F32.PACK_AB R32, RZ, R32 ;  /* 0x00000020ff20723e */ /* 0x000fe200000010ff */
[-C--:B------:R-:W-:Y:S01]  /*3b90*/  FMUL R41, R41, R0.reuse ;  /* 0x0000000029297220 */ /* 0x080fe20000400000 */
[----:B------:R-:W-:Y:S01]  /*3ba0*/  F2FP.BF16.F32.PACK_AB R33, RZ, R33 ;  /* 0x00000021ff21723e */ /* 0x000fe200000010ff */
[-C--:B------:R-:W-:Y:S01]  /*3bb0*/  FMUL R42, R42, R0.reuse ;  /* 0x000000002a2a7220 */ /* 0x080fe20000400000 */
[----:B------:R0:W-:Y:S01]  /*3bc0*/  @P1 STG.E.U16 desc[UR12][R4.64+0x10], R30 ;  /* 0x0000101e04001986 */ /* 0x0001e2000c10150c */
[----:B------:R-:W-:Y:S01]  /*3bd0*/  ISETP.GT.AND P1, PT, R8, 0x8, P3 ;  /* 0x000000080800780c */ /* 0x000fe20001f24270 */
[----:B------:R-:W-:Y:S01]  /*3be0*/  FMUL R43, R43, R0 ;  /* 0x000000002b2b7220 */ /* 0x000fe20000400000 */
[----:B------:R-:W-:Y:S01]  /*3bf0*/  F2FP.BF16.F32.PACK_AB R34, RZ, R34 ;  /* 0x00000022ff22723e */ /* 0x000fe200000010ff */
[-C--:B------:R-:W-:Y:S01]  /*3c00*/  FMUL R44, R44, R0.reuse ;  /* 0x000000002c2c7220 */ /* 0x080fe20000400000 */
[----:B------:R-:W-:Y:S01]  /*3c10*/  ISETP.GT.AND P3, PT, R7, 0x19, PT ;  /* 0x000000190700780c */ /* 0x000fe20003f64270 */
[-C--:B------:R-:W-:Y:S01]  /*3c20*/  FMUL R45, R45, R0.reuse ;  /* 0x000000002d2d7220 */ /* 0x080fe20000400000 */
[----:B------:R-:W-:Y:S01]  /*3c30*/  F2FP.BF16.F32.PACK_AB R35, RZ, R35 ;  /* 0x00000023ff23723e */ /* 0x000fe200000010ff */
[----:B------:R-:W-:Y:S01]  /*3c40*/  FMUL R46, R46, R0 ;  /* 0x000000002e2e7220 */ /* 0x000fe20000400000 */
[----:B------:R-:W-:Y:S01]  /*3c50*/  F2FP.BF16.F32.PACK_AB R36, RZ, R36 ;  /* 0x00000024ff24723e */ /* 0x000fe200000010ff */
[----:B------:R-:W-:Y:S01]  /*3c60*/  FMUL R47, R47, R0 ;  /* 0x000000002f2f7220 */ /* 0x000fe20000400000 */
[----:B------:R-:W-:Y:S01]  /*3c70*/  F2FP.BF16.F32.PACK_AB R37, RZ, R37 ;  /* 0x00000025ff25723e */ /* 0x000fe200000010ff */
[--C-:B0-----:R-:W-:Y:S01]  /*3c80*/  @P2 IMAD.MOV.U32 R4, RZ, RZ, R60.reuse ;  /* 0x000000ffff042224 */ /* 0x101fe200078e003c */
[----:B------:R-:W-:Y:S01]  /*3c90*/  F2FP.BF16.F32.PACK_AB R38, RZ, R38 ;  /* 0x00000026ff26723e */ /* 0x000fe200000010ff */
[--C-:B------:R-:W-:Y:S01]  /*3ca0*/  @P2 IMAD.MOV.U32 R5, RZ, RZ, R61.reuse ;  /* 0x000000ffff052224 */ /* 0x100fe200078e003d */
[----:B------:R-:W-:Y:S01]  /*3cb0*/  F2FP.BF16.F32.PACK_AB R39, RZ, R39 ;  /* 0x00000027ff27723e */ /* 0x000fe200000010ff */
[----:B------:R-:W-:Y:S01]  /*3cc0*/  FMUL R48, R48, R0 ;  /* 0x0000000030307220 */ /* 0x000fe20000400000 */
[----:B------:R-:W-:Y:S01]  /*3cd0*/  F2FP.BF16.F32.PACK_AB R40, RZ, R40 ;  /* 0x00000028ff28723e */ /* 0x000fe200000010ff */
[-C--:B------:R-:W-:Y:S01]  /*3ce0*/  FMUL R49, R49, R0.reuse ;  /* 0x0000000031317220 */ /* 0x080fe20000400000 */
[----:B------:R0:W-:Y:S01]  /*3cf0*/  @P2 STG.E.U16 desc[UR12][R4.64+0x12], R31 ;  /* 0x0000121f04002986 */ /* 0x0001e2000c10150c */
[----:B------:R-:W-:Y:S01]  /*3d00*/  ISETP.GT.AND P2, PT, R7, 0x18, PT ;  /* 0x000000180700780c */ /* 0x000fe20003f44270 */
[-C--:B------:R-:W-:Y:S01]  /*3d10*/  FMUL R50, R50, R0.reuse ;  /* 0x0000000032327220 */ /* 0x080fe20000400000 */
[----:B------:R-:W-:Y:S01]  /*3d20*/  F2FP.BF16.F32.PACK_AB R41, RZ, R41 ;  /* 0x00000029ff29723e */ /* 0x000fe200000010ff */
[----:B------:R-:W-:Y:S01]  /*3d30*/  @P4 STG.E.U16 desc[UR12][R2.64+0x20], R32 ;  /* 0x0000202002004986 */ /* 0x000fe2000c10150c */
[C---:B------:R-:W-:Y:S01]  /*3d40*/  ISETP.GT.AND P4, PT, R8.reuse, RZ, P2 ;  /* 0x000000ff0800720c */ /* 0x040fe20001784270 */
[----:B------:R-:W-:Y:S01]  /*3d50*/  FMUL R51, R51, R0 ;  /* 0x0000000033337220 */ /* 0x000fe20000400000 */
[----:B------:R-:W-:Y:S01]  /*3d60*/  F2FP.BF16.F32.PACK_AB R42, RZ, R42 ;  /* 0x0000002aff2a723e */ /* 0x000fe200000010ff */
[----:B------:R-:W-:Y:S01]  /*3d70*/  @P5 STG.E.U16 desc[UR12][R2.64+0x22], R33 ;  /* 0x0000222102005986 */ /* 0x000fe2000c10150c */
[----:B------:R-:W-:Y:S01]  /*3d80*/  ISETP.GT.AND P5, PT, R8, RZ, P3 ;  /* 0x000000ff0800720c */ /* 0x000fe20001fa4270 */
[----:B------:R-:W-:Y:S01]  /*3d90*/  FMUL R52, R52, R0 ;  /* 0x0000000034347220 */ /* 0x000fe20000400000 */
[----:B------:R-:W-:Y:S01]  /*3da0*/  F2FP.BF16.F32.PACK_AB R43, RZ, R43 ;  /* 0x0000002bff2b723e */ /* 0x000fe200000010ff */
[----:B0-----:R-:W-:Y:S01]  /*3db0*/  @P1 IMAD.MOV.U32 R4, RZ, RZ, R60 ;  /* 0x000000ffff041224 */ /* 0x001fe200078e003c */
[----:B------:R-:W-:Y:S01]  /*3dc0*/  F2FP.BF16.F32.PACK_AB R44, RZ, R44 ;  /* 0x0000002cff2c723e */ /* 0x000fe200000010ff */
[----:B------:R-:W-:Y:S01]  /*3dd0*/  @P1 IMAD.MOV.U32 R5, RZ, RZ, R61 ;  /* 0x000000ffff051224 */ /* 0x000fe200078e003d */
[----:B------:R-:W-:Y:S01]  /*3de0*/  F2FP.BF16.F32.PACK_AB R45, RZ, R45 ;  /* 0x0000002dff2d723e */ /* 0x000fe200000010ff */
[----:B------:R-:W-:Y:S01]  /*3df0*/  FMUL R53, R53, R0 ;  /* 0x0000000035357220 */ /* 0x000fe20000400000 */
[----:B------:R-:W-:Y:S01]  /*3e00*/  F2FP.BF16.F32.PACK_AB R46, RZ, R46 ;  /* 0x0000002eff2e723e */ /* 0x000fe200000010ff */
[-C--:B------:R-:W-:Y:S01]  /*3e10*/  FMUL R54, R54, R0.reuse ;  /* 0x0000000036367220 */ /* 0x080fe20000400000 */
[----:B------:R0:W-:Y:S01]  /*3e20*/  @P1 STG.E.U16 desc[UR12][R4.64+0x20], R34 ;  /* 0x0000202204001986 */ /* 0x0001e2000c10150c */
[C---:B------:R-:W-:Y:S01]  /*3e30*/  ISETP.GT.AND P1, PT, R8.reuse, 0x8, P2 ;  /* 0x000000080800780c */ /* 0x040fe20001724270 */
[----:B------:R-:W-:Y:S01]  /*3e40*/  FMUL R0, R55, R0 ;  /* 0x0000000037007220 */ /* 0x000fe20000400000 */
[----:B------:R-:W-:-:S02]  /*3e50*/  ISETP.GT.AND P2, PT, R8, 0x8, P3 ;  /* 0x000000080800780c */ /* 0x000fc40001f44270 */
[----:B------:R-:W-:Y:S02]  /*3e60*/  ISETP.GT.AND P3, PT, R7, 0x20, PT ;  /* 0x000000200700780c */ /* 0x000fe40003f64270 */
[----:B------:R-:W-:Y:S02]  /*3e70*/  F2FP.BF16.F32.PACK_AB R47, RZ, R47 ;  /* 0x0000002fff2f723e */ /* 0x000fe400000010ff */
[----:B------:R-:W-:Y:S02]  /*3e80*/  F2FP.BF16.F32.PACK_AB R48, RZ, R48 ;  /* 0x00000030ff30723e */ /* 0x000fe400000010ff */
[----:B------:R-:W-:Y:S01]  /*3e90*/  F2FP.BF16.F32.PACK_AB R49, RZ, R49 ;  /* 0x00000031ff31723e */ /* 0x000fe200000010ff */
[----:B0-----:R-:W-:Y:S01]  /*3ea0*/  @P0 IMAD.MOV.U32 R4, RZ, RZ, R60 ;  /* 0x000000ffff040224 */ /* 0x001fe200078e003c */
[----:B------:R-:W-:Y:S01]  /*3eb0*/  F2FP.BF16.F32.PACK_AB R50, RZ, R50 ;  /* 0x00000032ff32723e */ /* 0x000fe200000010ff */
[----:B------:R-:W-:Y:S01]  /*3ec0*/  @P0 IMAD.MOV.U32 R5, RZ, RZ, R61 ;  /* 0x000000ffff050224 */ /* 0x000fe200078e003d */
[----:B------:R-:W-:-:S02]  /*3ed0*/  F2FP.BF16.F32.PACK_AB R51, RZ, R51 ;  /* 0x00000033ff33723e */ /* 0x000fc400000010ff */
[----:B------:R-:W-:Y:S02]  /*3ee0*/  F2FP.BF16.F32.PACK_AB R52, RZ, R52 ;  /* 0x00000034ff34723e */ /* 0x000fe400000010ff */
[----:B------:R0:W-:Y:S01]  /*3ef0*/  @P0 STG.E.U16 desc[UR12][R4.64+0x22], R35 ;  /* 0x0000222304000986 */ /* 0x0001e2000c10150c */
[----:B------:R-:W-:Y:S02]  /*3f00*/  ISETP.GT.AND P0, PT, R7, 0x21, PT ;  /* 0x000000210700780c */ /* 0x000fe40003f04270 */
[----:B------:R-:W-:Y:S01]  /*3f10*/  F2FP.BF16.F32.PACK_AB R53, RZ, R53 ;  /* 0x00000035ff35723e */ /* 0x000fe200000010ff */
[----:B------:R-:W-:Y:S01]  /*3f20*/  @P4 STG.E.U16 desc[UR12][R2.64+0x30], R36 ;  /* 0x0000302402004986 */ /* 0x000fe2000c10150c */
[C---:B------:R-:W-:Y:S02]  /*3f30*/  ISETP.GT.AND P4, PT, R8.reuse, RZ, P3 ;  /* 0x000000ff0800720c */ /* 0x040fe40001f84270 */
[----:B------:R-:W-:Y:S01]  /*3f40*/  F2FP.BF16.F32.PACK_AB R54, RZ, R54 ;  /* 0x00000036ff36723e */ /* 0x000fe200000010ff */
[----:B------:R-:W-:Y:S01]  /*3f50*/  @P5 STG.E.U16 desc[UR12][R2.64+0x32], R37 ;  /* 0x0000322502005986 */ /* 0x000fe2000c10150c */
[----:B------:R-:W-:-:S02]  /*3f60*/  ISETP.GT.AND P5, PT, R8, RZ, P0 ;  /* 0x000000ff0800720c */ /* 0x000fc400007a4270 */
[----:B------:R-:W-:Y:S01]  /*3f70*/  ISETP.GT.AND P0, PT, R8, 0x8, P0 ;  /* 0x000000080800780c */ /* 0x000fe20000704270 */
[----:B0-----:R-:W-:Y:S02]  /*3f80*/  @P1 IMAD.MOV.U32 R4, RZ, RZ, R60 ;  /* 0x000000ffff041224 */ /* 0x001fe400078e003c */
[----:B------:R-:W-:-:S05]  /*3f90*/  @P1 IMAD.MOV.U32 R5, RZ, RZ, R61 ;  /* 0x000000ffff051224 */ /* 0x000fca00078e003d */
[----:B------:R0:W-:Y:S01]  /*3fa0*/  @P1 STG.E.U16 desc[UR12][R4.64+0x30], R38 ;  /* 0x0000302604001986 */ /* 0x0001e2000c10150c */
[----:B------:R-:W-:Y:S02]  /*3fb0*/  ISETP.GT.AND P1, PT, R8, 0x8, P3 ;  /* 0x000000080800780c */ /* 0x000fe40001f24270 */
[----:B------:R-:W-:Y:S01]  /*3fc0*/  ISETP.GT.AND P3, PT, R7, 0x30, PT ;  /* 0x000000300700780c */ /* 0x000fe20003f64270 */
[----:B0-----:R-:W-:Y:S02]  /*3fd0*/  @P2 IMAD.MOV.U32 R4, RZ, RZ, R60 ;  /* 0x000000ffff042224 */ /* 0x001fe400078e003c */
[----:B------:R-:W-:-:S05]  /*3fe0*/  @P2 IMAD.MOV.U32 R5, RZ, RZ, R61 ;  /* 0x000000ffff052224 */ /* 0x000fca00078e003d */
[----:B------:R0:W-:Y:S04]  /*3ff0*/  @P2 STG.E.U16 desc[UR12][R4.64+0x32], R39 ;  /* 0x0000322704002986 */ /* 0x0001e8000c10150c */
[----:B------:R-:W-:Y:S01]  /*4000*/  @P4 STG.E.U16 desc[UR12][R2.64+0x40], R40 ;  /* 0x0000402802004986 */ /* 0x000fe2000c10150c */
[----:B------:R-:W-:-:S03]  /*4010*/  ISETP.GT.AND P4, PT, R7, 0x28, PT ;  /* 0x000000280700780c */ /* 0x000fc60003f84270 */
[----:B------:R-:W-:Y:S01]  /*4020*/  @P5 STG.E.U16 desc[UR12][R2.64+0x42], R41 ;  /* 0x0000422902005986 */ /* 0x000fe2000c10150c */
[----:B------:R-:W-:Y:S02]  /*4030*/  ISETP.GT.AND P5, PT, R7, 0x29, PT ;  /* 0x000000290700780c */ /* 0x000fe40003fa4270 */
[C---:B------:R-:W-:Y:S01]  /*4040*/  ISETP.GT.AND P2, PT, R8.reuse, RZ, P4 ;  /* 0x000000ff0800720c */ /* 0x040fe20002744270 */
[----:B0-----:R-:W-:Y:S01]  /*4050*/  @P1 IMAD.MOV.U32 R4, RZ, RZ, R60 ;  /* 0x000000ffff041224 */ /* 0x001fe200078e003c */
[C---:B------:R-:W-:Y:S01]  /*4060*/  ISETP.GT.AND P6, PT, R8.reuse, RZ, P5 ;  /* 0x000000ff0800720c */ /* 0x040fe20002fc4270 */
[----:B------:R-:W-:Y:S01]  /*4070*/  @P1 IMAD.MOV.U32 R5, RZ, RZ, R61 ;  /* 0x000000ffff051224 */ /* 0x000fe200078e003d */
[----:B------:R-:W-:-:S04]  /*4080*/  ISETP.GT.AND P4, PT, R8, 0x8, P4 ;  /* 0x000000080800780c */ /* 0x000fc80002784270 */
[----:B------:R0:W-:Y:S01]  /*4090*/  @P1 STG.E.U16 desc[UR12][R4.64+0x40], R42 ;  /* 0x0000402a04001986 */ /* 0x0001e2000c10150c */
[----:B------:R-:W-:Y:S01]  /*40a0*/  ISETP.GT.AND P1, PT, R7, 0x38, PT ;  /* 0x000000380700780c */ /* 0x000fe20003f24270 */
[----:B0-----:R-:W-:Y:S02]  /*40b0*/  @P0 IMAD.MOV.U32 R4, RZ, RZ, R60 ;  /* 0x000000ffff040224 */ /* 0x001fe400078e003c */
[----:B------:R-:W-:-:S05]  /*40c0*/  @P0 IMAD.MOV.U32 R5, RZ, RZ, R61 ;  /* 0x000000ffff050224 */ /* 0x000fca00078e003d */
[----:B------:R0:W-:Y:S01]  /*40d0*/  @P0 STG.E.U16 desc[UR12][R4.64+0x42], R43 ;  /* 0x0000422b04000986 */ /* 0x0001e2000c10150c */
[----:B------:R-:W-:-:S03]  /*40e0*/  ISETP.GT.AND P0, PT, R7, 0x39, PT ;  /* 0x000000390700780c */ /* 0x000fc60003f04270 */
[----:B------:R-:W-:Y:S01]  /*40f0*/  @P2 STG.E.U16 desc[UR12][R2.64+0x50], R44 ;  /* 0x0000502c02002986 */ /* 0x000fe2000c10150c */
[----:B------:R-:W-:-:S03]  /*4100*/  ISETP.GT.AND P2, PT, R7, 0x31, PT ;  /* 0x000000310700780c */ /* 0x000fc60003f44270 */
[----:B------:R-:W-:Y:S01]  /*4110*/  @P6 STG.E.U16 desc[UR12][R2.64+0x52], R45 ;  /* 0x0000522d02006986 */ /* 0x000fe2000c10150c */
[C---:B------:R-:W-:Y:S02]  /*4120*/  ISETP.GT.AND P6, PT, R8.reuse, 0x8, P5 ;  /* 0x000000080800780c */ /* 0x040fe40002fc4270 */
[C---:B------:R-:W-:Y:S01]  /*4130*/  ISETP.GT.AND P5, PT, R8.reuse, RZ, P3 ;  /* 0x000000ff0800720c */ /* 0x040fe20001fa4270 */
[----:B0-----:R-:W-:Y:S01]  /*4140*/  @P4 IMAD.MOV.U32 R4, RZ, RZ, R60 ;  /* 0x000000ffff044224 */ /* 0x001fe200078e003c */
[----:B------:R-:W-:Y:S01]  /*4150*/  ISETP.GT.AND P3, PT, R8, 0x8, P3 ;  /* 0x000000080800780c */ /* 0x000fe20001f64270 */
[----:B------:R-:W-:-:S05]  /*4160*/  @P4 IMAD.MOV.U32 R5, RZ, RZ, R61 ;  /* 0x000000ffff054224 */ /* 0x000fca00078e003d */
[----:B------:R0:W-:Y:S01]  /*4170*/  @P4 STG.E.U16 desc[UR12][R4.64+0x50], R46 ;  /* 0x0000502e04004986 */ /* 0x0001e2000c10150c */
[C---:B------:R-:W-:Y:S02]  /*4180*/  ISETP.GT.AND P4, PT, R8.reuse, RZ, P2 ;  /* 0x000000ff0800720c */ /* 0x040fe40001784270 */
[----:B------:R-:W-:Y:S01]  /*4190*/  ISETP.GT.AND P2, PT, R8, 0x8, P2 ;  /* 0x000000080800780c */ /* 0x000fe20001744270 */
[----:B0-----:R-:W-:Y:S02]  /*41a0*/  @P6 IMAD.MOV.U32 R4, RZ, RZ, R60 ;  /* 0x000000ffff046224 */ /* 0x001fe400078e003c */
[----:B------:R-:W-:-:S05]  /*41b0*/  @P6 IMAD.MOV.U32 R5, RZ, RZ, R61 ;  /* 0x000000ffff056224 */ /* 0x000fca00078e003d */
[----:B------:R0:W-:Y:S01]  /*41c0*/  @P6 STG.E.U16 desc[UR12][R4.64+0x52], R47 ;  /* 0x0000522f04006986 */ /* 0x0001e2000c10150c */
[C---:B------:R-:W-:Y:S02]  /*41d0*/  ISETP.GT.AND P6, PT, R8.reuse, RZ, P0 ;  /* 0x000000ff0800720c */ /* 0x040fe400007c4270 */
[C---:B------:R-:W-:Y:S01]  /*41e0*/  ISETP.GT.AND P0, PT, R8.reuse, 0x8, P0 ;  /* 0x000000080800780c */ /* 0x040fe20000704270 */
[----:B------:R-:W-:Y:S01]  /*41f0*/  @P5 STG.E.U16 desc[UR12][R2.64+0x60], R48 ;  /* 0x0000603002005986 */ /* 0x000fe2000c10150c */
[C---:B------:R-:W-:Y:S02]  /*4200*/  ISETP.GT.AND P5, PT, R8.reuse, RZ, P1 ;  /* 0x000000ff0800720c */ /* 0x040fe40000fa4270 */
[----:B------:R-:W-:Y:S01]  /*4210*/  ISETP.GT.AND P1, PT, R8, 0x8, P1 ;  /* 0x000000080800780c */ /* 0x000fe20000f24270 */
[----:B------:R-:W-:Y:S01]  /*4220*/  @P4 STG.E.U16 desc[UR12][R2.64+0x62], R49 ;  /* 0x0000623102004986 */ /* 0x000fe2000c10150c */
[----:B0-----:R-:W-:Y:S02]  /*4230*/  @P3 IMAD.MOV.U32 R4, RZ, RZ, R60 ;  /* 0x000000ffff043224 */ /* 0x001fe400078e003c */
[----:B------:R-:W-:-:S05]  /*4240*/  @P3 IMAD.MOV.U32 R5, RZ, RZ, R61 ;  /* 0x000000ffff053224 */ /* 0x000fca00078e003d */
[----:B------:R0:W-:Y:S02]  /*4250*/  @P3 STG.E.U16 desc[UR12][R4.64+0x60], R50 ;  /* 0x0000603204003986 */ /* 0x0001e4000c10150c */
[----:B0-----:R-:W-:Y:S02]  /*4260*/  @P2 IMAD.MOV.U32 R4, RZ, RZ, R60 ;  /* 0x000000ffff042224 */ /* 0x001fe400078e003c */
[----:B------:R-:W-:-:S05]  /*4270*/  @P2 IMAD.MOV.U32 R5, RZ, RZ, R61 ;  /* 0x000000ffff052224 */ /* 0x000fca00078e003d */
[----:B------:R-:W-:Y:S04]  /*4280*/  @P2 STG.E.U16 desc[UR12][R4.64+0x62], R51 ;  /* 0x0000623304002986 */ /* 0x000fe8000c10150c */
[----:B------:R-:W-:Y:S04]  /*4290*/  @P5 STG.E.U16 desc[UR12][R2.64+0x70], R52 ;  /* 0x0000703402005986 */ /* 0x000fe8000c10150c */
[----:B------:R0:W-:Y:S02]  /*42a0*/  @P6 STG.E.U16 desc[UR12][R2.64+0x72], R53 ;  /* 0x0000723502006986 */ /* 0x0001e4000c10150c */
[----:B0-----:R-:W-:-:S02]  /*42b0*/  @P1 IMAD.MOV.U32 R2, RZ, RZ, R60 ;  /* 0x000000ffff021224 */ /* 0x001fc400078e003c */
[----:B------:R-:W-:-:S05]  /*42c0*/  @P1 IMAD.MOV.U32 R3, RZ, RZ, R61 ;  /* 0x000000ffff031224 */ /* 0x000fca00078e003d */
[----:B------:R0:W-:Y:S01]  /*42d0*/  @P1 STG.E.U16 desc[UR12][R2.64+0x70], R54 ;  /* 0x0000703602001986 */ /* 0x0001e2000c10150c */
[----:B------:R-:W-:Y:S05]  /*42e0*/  @!P0 EXIT ;  /* 0x000000000000894d */ /* 0x000fea0003800000 */
[----:B------:R-:W-:-:S05]  /*42f0*/  F2FP.BF16.F32.PACK_AB R0, RZ, R0 ;  /* 0x00000000ff00723e */ /* 0x000fca00000010ff */
[----:B------:R-:W-:Y:S01]  /*4300*/  STG.E.U16 desc[UR12][R60.64+0x72], R0 ;  /* 0x000072003c007986 */ /* 0x000fe2000c10150c */
[----:B------:R-:W-:Y:S05]  /*4310*/  EXIT ;  /* 0x000000000000794d */ /* 0x000fea0003800000 */
.L_x_10:
[----:B------:R-:W-:-:S13]  /*4320*/  ISETP.NE.AND P0, PT, R9, RZ, PT ;  /* 0x000000ff0900720c */ /* 0x000fda0003f05270 */
[----:B------:R-:W-:Y:S05]  /*4330*/  @P0 EXIT ;  /* 0x000000000000094d */ /* 0x000fea0003800000 */
[----:B------:R-:W-:-:S13]  /*4340*/  ELECT P0, URZ, PT ;  /* 0x00000000003f782f */ /* 0x000fda0003800000 */
[----:B------:R-:W-:Y:S05]  /*4350*/  @!P0 BRA `(.L_x_83) ;  /* 0x0000000400b48947 */ /* 0x000fea0003800000 */
[----:B------:R-:W-:Y:S02]  /*4360*/  ISETP.GE.AND P0, PT, R16, 0x1, PT ;  /* 0x000000011000780c */ /* 0x000fe40003f06270 */
[----:B-----5:R-:W-:-:S04]  /*4370*/  SHF.R.S32.HI R0, RZ, 0x1f, R7 ;  /* 0x0000001fff007819 */ /* 0x020fc80000011407 */
[----:B0-----:R-:W-:-:S07]  /*4380*/  LEA.HI R2, R0, R7, RZ, 0x7 ;  /* 0x0000000700027211 */ /* 0x001fce00078f38ff */
[----:B------:R-:W-:Y:S05]  /*4390*/  @!P0 BRA `(.L_x_83) ;  /* 0x0000000400a48947 */ /* 0x000fea0003800000 */
[----:B------:R-:W0:Y:S01]  /*43a0*/  S2R R11, SR_CTAID.X ;  /* 0x00000000000b7919 */ /* 0x000e220000002500 */
[----:B------:R-:W1:Y:S01]  /*43b0*/  LDC.64 R8, c[0x0][0x4f8] ;  /* 0x00013e00ff087b82 */ /* 0x000e620000000a00 */
[----:B------:R-:W-:Y:S01]  /*43c0*/  LOP3.LUT R2, R2, 0xffffff80, RZ, 0xc0, !PT ;  /* 0xffffff8002027812 */ /* 0x000fe200078ec0ff */
[----:B------:R-:W-:Y:S01]  /*43d0*/  ULDC.64 UR4, c[0x0][0x4c0] ;  /* 0x0001300000047ab9 */ /* 0x000fe20000000a00 */
[C---:B------:R-:W-:Y:S01]  /*43e0*/  LOP3.LUT P0, RZ, R7.reuse, 0x1f, RZ, 0xc0, !PT ;  /* 0x0000001f07ff7812 */ /* 0x040fe2000780c0ff */
[----:B------:R-:W-:Y:S01]  /*43f0*/  VIADD R15, R10, 0x1 ;  /* 0x000000010a0f7836 */ /* 0x000fe20000000000 */
[----:B------:R-:W-:Y:S01]  /*4400*/  LOP3.LUT R13, R4, 0x2, RZ, 0xfc, !PT ;  /* 0x00000002040d7812 */ /* 0x000fe200078efcff */
[----:B------:R-:W-:Y:S02]  /*4410*/  IMAD.IADD R2, R7, 0x1, -R2 ;  /* 0x0000000107027824 */ /* 0x000fe400078e0a02 */
[----:B------:R-:W2:Y:S01]  /*4420*/  LDC R0, c[0x0][0x500] ;  /* 0x00014000ff007b82 */ /* 0x000ea20000000800 */
[----:B------:R-:W-:-:S02]  /*4430*/  IMAD.MOV.U32 R14, RZ, RZ, RZ ;  /* 0x000000ffff0e7224 */ /* 0x000fc400078e00ff */
[C---:B------:R-:W-:Y:S02]  /*4440*/  ISETP.NE.AND P2, PT, R2.reuse, RZ, PT ;  /* 0x000000ff0200720c */ /* 0x040fe40003f45270 */
[----:B------:R-:W-:Y:S01]  /*4450*/  ISETP.NE.OR P0, PT, R2, RZ, !P0 ;  /* 0x000000ff0200720c */ /* 0x000fe20004705670 */
[----:B------:R-:W-:Y:S02]  /*4460*/  IMAD.MOV.U32 R2, RZ, RZ, RZ ;  /* 0x000000ffff027224 */ /* 0x000fe400078e00ff */
[----:B-1----:R-:W-:Y:S01]  /*4470*/  IMAD R8, R5, UR4, R8 ;  /* 0x0000000405087c24 */ /* 0x002fe2000f8e0208 */
[----:B------:R-:W-:Y:S01]  /*4480*/  ULDC UR4, c[0x0][0x4c8] ;  /* 0x0001320000047ab9 */ /* 0x000fe20000000800 */
[----:B------:R-:W-:Y:S02]  /*4490*/  IMAD R9, R22, UR5, R9 ;  /* 0x0000000516097c24 */ /* 0x000fe4000f8e0209 */
[----:B------:R-:W-:Y:S02]  /*44a0*/  IMAD.SHL.U32 R5, R6, 0x40, RZ ;  /* 0x0000004006057824 */ /* 0x000fe400078e00ff */
[----:B0-----:R-:W-:-:S02]  /*44b0*/  IMAD.SHL.U32 R11, R11, 0x40, RZ ;  /* 0x000000400b0b7824 */ /* 0x001fc400078e00ff */
[----:B--2---:R-:W-:Y:S02]  /*44c0*/  IMAD R12, R3, UR4, R0 ;  /* 0x00000004030c7c24 */ /* 0x004fe4000f8e0200 */
[----:B------:R-:W-:-:S07]  /*44d0*/  IMAD.MOV.U32 R0, RZ, RZ, 0x1 ;  /* 0x00000001ff007424 */ /* 0x000fce00078e00ff */
.L_x_87:
[----:B------:R-:W0:Y:S01]  /*44e0*/  S2R R6, SR_CgaCtaId ;  /* 0x0000000000067919 */ /* 0x000e220000008800 */
[----:B------:R-:W-:-:S04]  /*44f0*/  MOV R3, 0x400 ;  /* 0x0000040000037802 */ /* 0x000fc80000000f00 */
[----:B0-----:R-:W-:Y:S02]  /*4500*/  LEA R7, R6, R3, 0x18 ;  /* 0x0000000306077211 */ /* 0x001fe400078ec0ff */
[----:B------:R-:W-:-:S03]  /*4510*/  SHF.L.U32 R3, R0, 0x1f, RZ ;  /* 0x0000001f00037819 */ /* 0x000fc600000006ff */
[----:B------:R-:W-:-:S07]  /*4520*/  IMAD R6, R2, 0x8, R7 ;  /* 0x0000000802067824 */ /* 0x000fce00078e0207 */
.L_x_84:
[----:B0-----:R0:W1:Y:S02]  /*4530*/  SYNCS.PHASECHK.TRANS64.TRYWAIT P1, [R6+URZ+0x380e0], R3 ;  /* 0x0380e003060075a7 */ /* 0x001064000802017f */
[----:B-1----:R-:W-:Y:S05]  /*4540*/  @!P1 NANOSLEEP.SYNCS 0x989680 ;  /* 0x009896800000995d */ /* 0x002fea0003900000 */
[----:B------:R-:W1:Y:S02]  /*4550*/  @!P1 SYNCS.PHASECHK.TRANS64 P1, [R6+URZ+0x380e0], R3 ;  /* 0x0380e003060095a7 */ /* 0x000e64000802007f */
[----:B-1----:R-:W-:Y:S05]  /*4560*/  @!P1 BRA `(.L_x_84) ;  /* 0xfffffffc00f09947 */ /* 0x002fea000383ffff */
[----:B0-----:R-:W0:Y:S02]  /*4570*/  @!P2 LDC R3, c[0x0][0x580] ;  /* 0x00016000ff03ab82 */ /* 0x001e240000000800 */
[----:B0-----:R0:W-:Y:S02]  /*4580*/  @!P2 SYNCS.ARRIVE.TRANS64 RZ, [R6+URZ+0x38000], R3 ;  /* 0x0380000306ffa9a7 */ /* 0x0011e4000800003f */
[----:B0-----:R-:W-:-:S04]  /*4590*/  PRMT R3, R13, 0x9910, RZ ;  /* 0x000099100d037816 */ /* 0x001fc800000000ff */
[----:B------:R-:W-:-:S13]  /*45a0*/  ISETP.NE.AND P1, PT, R3, 0x2, PT ;  /* 0x000000020300780c */ /* 0x000fda0003f25270 */
[----:B------:R-:W-:Y:S05]  /*45b0*/  @P1 BRA `(.L_x_85) ;  /* 0x0000000000041947 */ /* 0x000fea0003800000 */
[----:B------:R-:W-:Y:S01]  /*45c0*/  BPT.TRAP 0x1 ;  /* 0x000000040000795c */ /* 0x000fe20000300000 */
.L_x_85:
[----:B------:R-:W-:Y:S05]  /*45d0*/  @P0 BRA `(.L_x_86) ;  /* 0x0000000000040947 */ /* 0x000fea0003800000 */
[----:B------:R-:W-:Y:S01]  /*45e0*/  BPT.TRAP 0x1 ;  /* 0x000000040000795c */ /* 0x000fe20000300000 */
.L_x_86:
[----:B------:R-:W-:Y:S01]  /*45f0*/  ULDC UR6, c[0x0][0x490] ;  /* 0x0001240000067ab9 */ /* 0x000fe20000000800 */
[----:B------:R-:W-:Y:S01]  /*4600*/  R2UR UR15, R14 ;  /* 0x000000000e0f72ca */ /* 0x000fe200000e0000 */
[----:B------:R-:W-:Y:S01]  /*4610*/  UISETP.NE.AND UP0, UPT, UR6, 0x1, UPT ;  /* 0x000000010600788c */ /* 0x000fe2000bf05270 */
[----:B------:R-:W-:Y:S01]  /*4620*/  R2UR UR10, R7 ;  /* 0x00000000070a72ca */ /* 0x000fe200000e0000 */
[----:B------:R-:W-:Y:S01]  /*4630*/  ULDC UR22, c[0x0][0x49c] ;  /* 0x0001270000167ab9 */ /* 0x000fe20000000800 */
[----:B------:R-:W-:Y:S01]  /*4640*/  ULDC UR23, c[0x0][0x4a8] ;  /* 0x00012a0000177ab9 */ /* 0x000fe20000000800 */
[----:B------:R-:W-:Y:S01]  /*4650*/  UISETP.NE.AND UP1, UPT, UR22, 0x1, UPT ;  /* 0x000000011600788c */ /* 0x000fe2000bf25270 */
[----:B------:R-:W-:Y:S01]  /*4660*/  R2UR UR11, R6 ;  /* 0x00000000060b72ca */ /* 0x000fe200000e0000 */
[----:B------:R-:W-:Y:S01]  /*4670*/  UIADD3 UR21, -UR6, URZ, URZ ;  /* 0x0000003f06157290 */ /* 0x000fe2000fffe13f */
[----:B------:R-:W-:Y:S01]  /*4680*/  IMAD.U32 R3, R9, 0x20, R8 ;  /* 0x0000002009037824 */ /* 0x000fe200078e0008 */
[----:B------:R-:W-:Y:S01]  /*4690*/  ULDC.64 UR26, c[0x0][0x198] ;  /* 0x00006600001a7ab9 */ /* 0x000fe20000000a00 */
[----:B------:R-:W-:Y:S01]  /*46a0*/  VIADD R15, R15, 0xffffffff ;  /* 0xffffffff0f0f7836 */ /* 0x000fe20000000000 */
[----:B------:R-:W-:Y:S01]  /*46b0*/  R2UR UR29, R5 ;  /* 0x00000000051d72ca */ /* 0x000fe200000e0000 */
[----:B------:R-:W-:Y:S01]  /*46c0*/  @UP0 ULDC UR4, c[0x0][0x494] ;  /* 0x0001250000040ab9 */ /* 0x000fe20000000800 */
[----:B------:R-:W-:Y:S01]  /*46d0*/  @UP0 ULDC UR7, c[0x0][0x498] ;  /* 0x0001260000070ab9 */ /* 0x000fe20000000800 */
[----:B------:R-:W-:Y:S01]  /*46e0*/  UIMAD.WIDE.U32 UR4, UR15, UR4, URZ ;  /* 0x000000040f0472a5 */ /* 0x000fe2000f8e003f */
[----:B------:R-:W-:Y:S01]  /*46f0*/  IMAD.U32 R3, R12, 0x400, R3 ;  /* 0x000004000c037824 */ /* 0x000fe200078e0003 */
[----:B------:R-:W-:Y:S01]  /*4700*/  @UP1 ULDC.64 UR8, c[0x0][0x4a0] ;  /* 0x0001280000081ab9 */ /* 0x000fe20000000a00 */
[----:B------:R-:W-:Y:S01]  /*4710*/  ISETP.GT.AND P3, PT, R15, 0x1, PT ;  /* 0x000000010f00780c */ /* 0x000fe20003f64270 */
[----:B------:R-:W-:Y:S01]  /*4720*/  @UP0 USHF.R.U32.HI UR15, URZ, UR7, UR5 ;  /* 0x000000073f0f0299 */ /* 0x000fe20008011605 */
[C---:B------:R-:W-:Y:S01]  /*4730*/  R2UR UR7, R14.reuse ;  /* 0x000000000e0772ca */ /* 0x040fe200000e0000 */
[----:B------:R-:W-:Y:S01]  /*4740*/  UISETP.NE.AND UP0, UPT, UR23, 0x1, UPT ;  /* 0x000000011700788c */ /* 0x000fe2000bf05270 */
[----:B------:R-:W-:Y:S01]  /*4750*/  VIADD R14, R14, 0x20 ;  /* 0x000000200e0e7836 */ /* 0x000fe20000000000 */
[----:B------:R-:W-:Y:S01]  /*4760*/  UIMAD.WIDE.U32 UR4, UR15, UR8, URZ ;  /* 0x000000080f0472a5 */ /* 0x000fe2000f8e003f */
[----:B------:R-:W-:-:S02]  /*4770*/  ULDC UR24, c[0x0][0x4cc] ;  /* 0x0001330000187ab9 */ /* 0x000fc40000000800 */
[----:B------:R-:W-:Y:S01]  /*4780*/  UMOV UR20, UR15 ;  /* 0x0000000f00147c82 */ /* 0x000fe20008000000 */
[----:B------:R-:W-:Y:S02]  /*4790*/  @UP1 USHF.R.U32.HI UR20, URZ, UR9, UR5 ;  /* 0x000000093f141299 */ /* 0x000fe40008011605 */
[----:B------:R-:W-:Y:S01]  /*47a0*/  UIADD3 UR5, UR11, 0x38000, URZ ;  /* 0x000380000b057890 */ /* 0x000fe2000fffe03f */
[C---:B------:R-:W-:Y:S01]  /*47b0*/  R2UR UR4, R2.reuse ;  /* 0x00000000020472ca */ /* 0x040fe200000e0000 */
[----:B------:R-:W-:Y:S01]  /*47c0*/  UIADD3 UR18, UP1, UR26, 0xf0, URZ ;  /* 0x000000f01a127890 */ /* 0x000fe2000ff3e03f */
[----:B------:R-:W-:Y:S01]  /*47d0*/  VIADD R2, R2, 0x1 ;  /* 0x0000000102027836 */ /* 0x000fe20000000000 */
[----:B------:R-:W-:Y:S01]  /*47e0*/  @UP0 ULDC UR6, c[0x0][0x4b0] ;  /* 0x00012c0000060ab9 */ /* 0x000fe20000000800 */
[----:B------:R-:W-:Y:S01]  /*47f0*/  UMOV UR14, UR20 ;  /* 0x00000014000e7c82 */ /* 0x000fe20008000000 */
[----:B------:R-:W-:Y:S02]  /*4800*/  UIMAD UR21, UR15, UR21, UR7 ;  /* 0x000000150f1572a4 */ /* 0x000fe4000f8e0207 */
[----:B------:R-:W-:Y:S01]  /*4810*/  UIADD3 UR26, UP2, UR26, 0x1f0, URZ ;  /* 0x000001f01a1a7890 */ /* 0x000fe2000ff5e03f */
[C---:B------:R-:W-:Y:S01]  /*4820*/  ISETP.NE.AND P1, PT, R2.reuse, 0x1c, PT ;  /* 0x0000001c0200780c */ /* 0x040fe20003f25270 */
[----:B------:R-:W-:Y:S01]  /*4830*/  ULDC UR25, c[0x0][0x4ec] ;  /* 0x00013b0000197ab9 */ /* 0x000fe20000000800 */
[----:B------:R-:W-:Y:S01]  /*4840*/  ULDC.64 UR12, c[0x0][0x4d0] ;  /* 0x00013400000c7ab9 */ /* 0x000fe20000000a00 */
[----:B------:R-:W-:Y:S01]  /*4850*/  ULDC.64 UR8, c[0x0][0x4f0] ;  /* 0x00013c0000087ab9 */ /* 0x000fe20000000a00 */
[----:B------:R-:W-:Y:S01]  /*4860*/  UIADD3.X UR19, URZ, UR27, URZ, UP1, !UPT ;  /* 0x0000001b3f137290 */ /* 0x000fe20008ffe43f */
[----:B------:R-:W-:Y:S01]  /*4870*/  SEL R2, R2, RZ, P1 ;  /* 0x000000ff02027207 */ /* 0x000fe20000800000 */
[----:B------:R-:W-:-:S02]  /*4880*/  ULEA UR4, UR4, UR10, 0xc ;  /* 0x0000000a04047291 */ /* 0x000fc4000f8e603f */
[----:B------:R-:W-:Y:S01]  /*4890*/  UIADD3.X UR27, URZ, UR27, URZ, UP2, !UPT ;  /* 0x0000001b3f1b7290 */ /* 0x000fe200097fe43f */
[----:B------:R-:W-:Y:S01]  /*48a0*/  @UP0 ULDC UR10, c[0x0][0x4ac] ;  /* 0x00012b00000a0ab9 */ /* 0x000fe20000000800 */
[----:B------:R-:W-:Y:S02]  /*48b0*/  UIADD3 UR28, UR4, 0x1c000, URZ ;  /* 0x0001c000041c7890 */ /* 0x000fe4000fffe03f */
[----:B------:R-:W-:Y:S02]  /*48c0*/  UIMAD.WIDE.U32 UR10, UR20, UR10, URZ ;  /* 0x0000000a140a72a5 */ /* 0x000fe4000f8e003f */
[----:B------:R-:W-:Y:S02]  /*48d0*/  UIMAD UR21, UR21, UR24, UR25 ;  /* 0x00000018151572a4 */ /* 0x000fe4000f8e0219 */
[----:B------:R-:W-:Y:S01]  /*48e0*/  @UP0 USHF.R.U32.HI UR14, URZ, UR6, UR11 ;  /* 0x000000063f0e0299 */ /* 0x000fe2000801160b */
[----:B------:R-:W-:Y:S01]  /*48f0*/  R2UR UR6, R11 ;  /* 0x000000000b0672ca */ /* 0x000fe200000e0000 */
[----:B------:R-:W-:-:S02]  /*4900*/  UIADD3 UR11, -UR20, URZ, URZ ;  /* 0x0000003f140b7290 */ /* 0x000fc4000fffe13f */
[----:B------:R-:W-:Y:S02]  /*4910*/  UIADD3 UR10, -UR14, URZ, URZ ;  /* 0x0000003f0e0a7290 */ /* 0x000fe4000fffe13f */
[----:B------:R-:W-:Y:S01]  /*4920*/  UIMAD UR11, UR22, UR11, UR15 ;  /* 0x0000000b160b72a4 */ /* 0x000fe2000f8e020f */
[----:B------:R-:W-:Y:S01]  /*4930*/  R2UR UR15, R3 ;  /* 0x00000000030f72ca */ /* 0x000fe200000e0000 */
[----:B------:R-:W-:Y:S01]  /*4940*/  UIMAD UR10, UR23, UR10, UR20 ;  /* 0x0000000a170a72a4 */ /* 0x000fe2000f8e0214 */
[----:B------:R-:W-:Y:S01]  /*4950*/  SEL R3, RZ, 0x1, P1 ;  /* 0x00000001ff037807 */ /* 0x000fe20000800000 */
[----:B------:R-:W-:Y:S02]  /*4960*/  UIMAD UR12, UR11, UR12, UR8 ;  /* 0x0000000c0b0c72a4 */ /* 0x000fe4000f8e0208 */
[----:B------:R-:W-:Y:S01]  /*4970*/  UIMAD UR13, UR10, UR13, UR9 ;  /* 0x0000000d0a0d72a4 */ /* 0x000fe2000f8e0209 */
[----:B------:R-:W-:Y:S01]  /*4980*/  LOP3.LUT R0, R0, R3, RZ, 0x3c, !PT ;  /* 0x0000000300007212 */ /* 0x000fe200078e3cff */
[----:B------:R-:W-:Y:S01]  /*4990*/  UMOV UR16, 0x0 ;  /* 0x0000000000107882 */ /* 0x000fe20000000000 */
[----:B------:R-:W-:Y:S01]  /*49a0*/  UMOV UR17, 0x10000000 ;  /* 0x1000000000117882 */ /* 0x000fe20000000000 */
[----:B------:R-:W-:Y:S01]  /*49b0*/  UMOV UR10, UR29 ;  /* 0x0000001d000a7c82 */ /* 0x000fe20008000000 */
[----:B------:R-:W-:Y:S01]  /*49c0*/  UMOV UR9, UR5 ;  /* 0x0000000500097c82 */ /* 0x000fe20008000000 */
[----:B------:R-:W-:Y:S01]  /*49d0*/  UMOV UR8, UR28 ;  /* 0x0000001c00087c82 */ /* 0x000fe20008000000 */
[----:B------:R-:W-:Y:S01]  /*49e0*/  UMOV UR11, UR21 ;  /* 0x00000015000b7c82 */ /* 0x000fe20008000000 */
[----:B------:R-:W-:Y:S01]  /*49f0*/  UPRMT UR15, UR15, 0x5410, URZ ;  /* 0x000054100f0f7896 */ /* 0x000fe2000800003f */
[----:B------:R1:W-:Y:S08]  /*4a00*/  UTMALDG.2D [UR4], [UR18], desc[UR16] ;  /* 0x00001004120075b4 */ /* 0x0003f00008009000 */
[----:B------:R1:W-:Y:S02]  /*4a10*/  UTMALDG.5D.IM2COL [UR8], [UR26], UR15 ;  /* 0x000000081a0073b4 */ /* 0x0003e4000806000f */
[----:B-1----:R-:W-:Y:S05]  /*4a20*/  @P3 BRA `(.L_x_87) ;  /* 0xfffffff800ac3947 */ /* 0x002fea000383ffff */
.L_x_83:
[----:B------:R-:W-:Y:S01]  /*4a30*/  ISETP.GE.U32.AND P2, PT, R10, 0x1c, PT ;  /* 0x0000001c0a00780c */ /* 0x000fe20003f46070 */
[----:B------:R-:W-:Y:S05]  /*4a40*/  WARPSYNC.ALL ;  /* 0x0000000000007948 */ /* 0x000fea0003800000 */
[----:B------:R-:W-:-:S07]  /*4a50*/  ELECT P1, URZ, PT ;  /* 0x00000000003f782f */ /* 0x000fce0003820000 */
[----:B0----5:R-:W-:-:S05]  /*4a60*/  @P2 SHF.R.U32.HI R2, RZ, 0x2, R10 ;  /* 0x00000002ff022819 */ /* 0x021fca000001160a */
[----:B------:R-:W-:-:S05]  /*4a70*/  @P2 IMAD.WIDE.U32 R2, R2, 0x24924925, RZ ;  /* 0x2492492502022825 */ /* 0x000fca00078e00ff */
[----:B------:R-:W-:-:S04]  /*4a80*/  @P2 LOP3.LUT R2, R3, 0x1, RZ, 0xc0, !PT ;  /* 0x0000000103022812 */ /* 0x000fc800078ec0ff */
[----:B------:R-:W-:Y:S01]  /*4a90*/  @P2 ISETP.NE.U32.AND P0, PT, R2, 0x1, PT ;  /* 0x000000010200280c */ /* 0x000fe20003f05070 */
[----:B------:R-:W-:-:S12]  /*4aa0*/  @!P1 EXIT ;  /* 0x000000000000994d */ /* 0x000fd80003800000 */
[----:B------:R-:W-:Y:S02]  /*4ab0*/  LOP3.LUT R4, R4, 0x2, RZ, 0xfc, !PT ;  /* 0x0000000204047812 */ /* 0x000fe400078efcff */
[----:B------:R-:W-:Y:S02]  /*4ac0*/  @P2 ISETP.NE.U32.AND.EX P0, PT, RZ, RZ, PT, P0 ;  /* 0x000000ffff00220c */ /* 0x000fe40003f05100 */
[----:B------:R-:W-:Y:S01]  /*4ad0*/  ISETP.NE.AND P1, PT, R4, 0x3, PT ;  /* 0x000000030400780c */ /* 0x000fe20003f25270 */
[----:B------:R-:W-:Y:S01]  /*4ae0*/  IMAD.MOV.U32 R4, RZ, RZ, 0x1 ;  /* 0x00000001ff047424 */ /* 0x000fe200078e00ff */
[----:B------:R-:W-:-:S11]  /*4af0*/  @P2 SEL R4, RZ, 0x1, !P0 ;  /* 0x00000001ff042807 */ /* 0x000fd60004000000 */
[----:B------:R-:W-:Y:S05]  /*4b00*/  @!P1 BRA `(.L_x_88) ;  /* 0x0000000000049947 */ /* 0x000fea0003800000 */
[----:B------:R-:W-:Y:S01]  /*4b10*/  BPT.TRAP 0x1 ;  /* 0x000000040000795c */ /* 0x000fe20000300000 */
.L_x_88:
[----:B------:R-:W0:Y:S01]  /*4b20*/  S2R R5, SR_CgaCtaId ;  /* 0x0000000000057919 */ /* 0x000e220000008800 */
[----:B------:R-:W-:Y:S02]  /*4b30*/  SHF.R.U32.HI R2, RZ, 0x2, R10 ;  /* 0x00000002ff027819 */ /* 0x000fe4000001160a */
[----:B------:R-:W-:-:S03]  /*4b40*/  MOV R0, 0x400 ;  /* 0x0000040000007802 */ /* 0x000fc60000000f00 */
[----:B------:R-:W-:-:S04]  /*4b50*/  IMAD.WIDE.U32 R2, R2, 0x24924925, RZ ;  /* 0x2492492502027825 */ /* 0x000fc800078e00ff */
[----:B------:R-:W-:Y:S01]  /*4b60*/  IMAD R3, R3, -0x1c, R10 ;  /* 0xffffffe403037824 */ /* 0x000fe200078e020a */
[----:B0-----:R-:W-:Y:S02]  /*4b70*/  LEA R0, R5, R0, 0x18 ;  /* 0x0000000005007211 */ /* 0x001fe400078ec0ff */
[----:B------:R-:W-:-:S03]  /*4b80*/  SHF.L.U32 R5, R4, 0x1f, RZ ;  /* 0x0000001f04057819 */ /* 0x000fc600000006ff */
[----:B------:R-:W-:-:S04]  /*4b90*/  VIADD R0, R0, 0x380e0 ;  /* 0x000380e000007836 */ /* 0x000fc80000000000 */
[----:B------:R-:W-:-:S07]  /*4ba0*/  IMAD R2, R3, 0x8, R0 ;  /* 0x0000000803027824 */ /* 0x000fce00078e0200 */
.L_x_89:
[----:B0-----:R0:W1:Y:S02]  /*4bb0*/  SYNCS.PHASECHK.TRANS64.TRYWAIT P0, [R2+URZ], R5 ;  /* 0x00000005020075a7 */ /* 0x001064000800017f */
[----:B-1----:R-:W-:Y:S05]  /*4bc0*/  @!P0 NANOSLEEP.SYNCS 0x989680 ;  /* 0x009896800000895d */ /* 0x002fea0003900000 */
[----:B------:R-:W1:Y:S02]  /*4bd0*/  @!P0 SYNCS.PHASECHK.TRANS64 P0, [R2+URZ], R5 ;  /* 0x00000005020085a7 */ /* 0x000e64000800007f */
[----:B-1----:R-:W-:Y:S05]  /*4be0*/  @!P0 BRA `(.L_x_89) ;  /* 0xfffffffc00f08947 */ /* 0x002fea000383ffff */
[----:B------:R-:W-:-:S05]  /*4bf0*/  VIADD R3, R3, 0x1 ;  /* 0x0000000103037836 */ /* 0x000fca0000000000 */
[----:B------:R-:W-:-:S04]  /*4c00*/  ISETP.NE.AND P0, PT, R3, 0x1c, PT ;  /* 0x0000001c0300780c */ /* 0x000fc80003f05270 */
[----:B0-----:R-:W-:Y:S02]  /*4c10*/  SEL R5, RZ, 0x1, P0 ;  /* 0x00000001ff057807 */ /* 0x001fe40000000000 */
[----:B------:R-:W-:Y:S02]  /*4c20*/  SEL R3, R3, RZ, P0 ;  /* 0x000000ff03037207 */ /* 0x000fe40000000000 */
[----:B------:R-:W-:-:S03]  /*4c30*/  LOP3.LUT R7, R4, R5, RZ, 0x3c, !PT ;  /* 0x0000000504077212 */ /* 0x000fc600078e3cff */
[----:B------:R-:W-:Y:S01]  /*4c40*/  IMAD R2, R3, 0x8, R0 ;  /* 0x0000000803027824 */ /* 0x000fe200078e0200 */
[----:B------:R-:W-:-:S07]  /*4c50*/  SHF.L.U32 R5, R7, 0x1f, RZ ;  /* 0x0000001f07057819 */ /* 0x000fce00000006ff */
.L_x_90:
        /* <DEDUP_REMOVED lines=11> */
.L_x_91:
        /* <DEDUP_REMOVED lines=11> */
.L_x_92:
        /* <DEDUP_REMOVED lines=11> */
.L_x_93:
        /* <DEDUP_REMOVED lines=11> */
.L_x_94:
        /* <DEDUP_REMOVED lines=11> */
.L_x_95:
        /* <DEDUP_REMOVED lines=11> */
.L_x_96:
        /* <DEDUP_REMOVED lines=11> */
.L_x_97:
        /* <DEDUP_REMOVED lines=11> */
.L_x_98:
        /* <DEDUP_REMOVED lines=11> */
.L_x_99:
        /* <DEDUP_REMOVED lines=11> */
.L_x_100:
        /* <DEDUP_REMOVED lines=11> */
.L_x_101:
        /* <DEDUP_REMOVED lines=11> */
.L_x_102:
        /* <DEDUP_REMOVED lines=11> */
.L_x_103:
        /* <DEDUP_REMOVED lines=11> */
.L_x_104:
        /* <DEDUP_REMOVED lines=11> */
.L_x_105:
        /* <DEDUP_REMOVED lines=11> */
.L_x_106:
        /* <DEDUP_REMOVED lines=11> */
.L_x_107:
        /* <DEDUP_REMOVED lines=11> */
.L_x_108:
        /* <DEDUP_REMOVED lines=11> */
.L_x_109:
        /* <DEDUP_REMOVED lines=11> */
.L_x_110:
        /* <DEDUP_REMOVED lines=11> */
.L_x_111:
        /* <DEDUP_REMOVED lines=11> */
.L_x_112:
        /* <DEDUP_REMOVED lines=11> */
.L_x_113:
        /* <DEDUP_REMOVED lines=11> */
.L_x_114:
        /* <DEDUP_REMOVED lines=11> */
.L_x_115:
        /* <DEDUP_REMOVED lines=11> */
.L_x_116:
[----:B0-----:R0:W1:Y:S02]  /*5e40*/  SYNCS.PHASECHK.TRANS64.TRYWAIT P0, [R3+URZ], R0 ;  /* 0x00000000030075a7 */ /* 0x001064000800017f */
[----:B-1----:R-:W-:Y:S05]  /*5e50*/  @!P0 NANOSLEEP.SYNCS 0x989680 ;  /* 0x009896800000895d */ /* 0x002fea0003900000 */
[----:B------:R-:W1:Y:S02]  /*5e60*/  @!P0 SYNCS.PHASECHK.TRANS64 P0, [R3+URZ], R0 ;  /* 0x00000000030085a7 */ /* 0x000e64000800007f */
[----:B-1----:R-:W-:Y:S05]  /*5e70*/  @P0 EXIT ;  /* 0x000000000000094d */ /* 0x002fea0003800000 */
[----:B------:R-:W-:Y:S05]  /*5e80*/  BRA `(.L_x_116) ;  /* 0xfffffffc00ec7947 */ /* 0x000fea000383ffff */
.L_x_117:
[----:B------:R-:W-:-:S00]  /*5e90*/  BRA `(.L_x_117) ;  /* 0xfffffffc00fc7947 */ /* 0x000fc0000383ffff */
[----:B------:R-:W-:-:S00]  /*5ea0*/  NOP ;  /* 0x0000000000007918 */ /* 0x000fc00000000000 */
        /* <DEDUP_REMOVED lines=13> */
.L_x_118:


//--------------------- .nv.shared._ZN7cutlass13device_kernelINS_4conv6kernel13ConvUniversalINS1_16ConvProblemShapeILNS1_8OperatorE2ELi3EEENS1_10collective14CollectiveConvINS1_46MainloopSm90TmaGmmaWarpSpecializedImplicitGemmILS5_2ELi28ELi3EN4cute5tupleIJNSA_1CILi1EEESD_SD_EEENS1_36KernelImplicitTmaWarpSpecializedSm90ELi1EEENSB_IJNSC_ILi64EEENSB_IJSH_EEENSB_IJNSC_ILi32EEEEEEEEENS_10bfloat16_tESM_NSA_8TiledMMAINSA_8MMA_AtomIJNSA_4SM904GMMA27MMA_64x64x16_F32BF16BF16_SSILNSQ_5MajorE1ELSS_1ELNSQ_7ScaleInE1ELST_1EEEEEENSA_6LayoutISE_NSB_IJNSC_ILi0EEESX_SX_EEEEENSB_IJNSA_10UnderscoreES10_S10_EEEEENS7_6detail26Sm90ImplicitGemmTileTraitsINSA_13SM90_TMA_LOADENSA_14ComposedLayoutINSA_7SwizzleILi3ELi4ELi3EEENSA_18smem_ptr_flag_bitsILi16EEENSW_INSB_IJNSB_IJSH_SD_EEENSB_IJNSC_ILi8EEENSC_ILi4EEEEEENSB_IJSD_NSC_ILi28EEEEEEEEENSB_IJNSB_IJSD_SX_EEENSB_IJSH_NSC_ILi512EEEEEENSB_IJSX_NSC_ILi2048EEEEEEEEEEEEEvEENS14_INSA_20SM90_TMA_LOAD_IM2COLES1P_vEEEENS_8epilogue10collective6detail29Sm90TmaWarpSpecializedAdapterINS1V_15DefaultEpilogueISM_NSB_IJlNSB_IJSD_lllEEESX_EEES20_NS1U_6thread17LinearCombinationISM_Li1EffLNS21_9ScaleType4KindE0ELNS_15FloatRoundStyleE2ESM_EENS_4gemm15EpilogueDefaultEEEEEvvEEEEvNT_6ParamsE --------------------------
	.section	.nv.shared._ZN7cutlass13device_kernelINS_4conv6kernel13ConvUniversalINS1_16ConvProblemShapeILNS1_8OperatorE2ELi3EEENS1_10collective14CollectiveConvINS1_46MainloopSm90TmaGmmaWarpSpecializedImplicitGemmILS5_2ELi28ELi3EN4cute5tupleIJNSA_1CILi1EEESD_SD_EEENS1_36KernelImplicitTmaWarpSpecializedSm90ELi1EEENSB_IJNSC_ILi64EEENSB_IJSH_EEENSB_IJNSC_ILi32EEEEEEEEENS_10bfloat16_tESM_NSA_8TiledMMAINSA_8MMA_AtomIJNSA_4SM904GMMA27MMA_64x64x16_F32BF16BF16_SSILNSQ_5MajorE1ELSS_1ELNSQ_7ScaleInE1ELST_1EEEEEENSA_6LayoutISE_NSB_IJNSC_ILi0EEESX_SX_EEEEENSB_IJNSA_10UnderscoreES10_S10_EEEEENS7_6detail26Sm90ImplicitGemmTileTraitsINSA_13SM90_TMA_LOADENSA_14ComposedLayoutINSA_7SwizzleILi3ELi4ELi3EEENSA_18smem_ptr_flag_bitsILi16EEENSW_INSB_IJNSB_IJSH_SD_EEENSB_IJNSC_ILi8EEENSC_ILi4EEEEEENSB_IJSD_NSC_ILi28EEEEEEEEENSB_IJNSB_IJSD_SX_EEENSB_IJSH_NSC_ILi512EEEEEENSB_IJSX_NSC_ILi2048EEEEEEEEEEEEEvEENS14_INSA_20SM90_TMA_LOAD_IM2COLES1P_vEEEENS_8epilogue10collective6detail29Sm90TmaWarpSpecializedAdapterINS1V_15DefaultEpilogueISM_NSB_IJlNSB_IJSD_lllEEESX_EEES20_NS1U_6thread17LinearCombinationISM_Li1EffLNS21_9ScaleType4KindE0ELNS_15FloatRoundStyleE2ESM_EENS_4gemm15EpilogueDefaultEEEEEvvEEEEvNT_6ParamsE,"aw",@nobits
	.sectionflags	@""
	.align	16
	.zero		1024


//--------------------- .nv.shared.reserved.0     --------------------------
	.section	.nv.shared.reserved.0,"aw",@nobits
	.weak		__nv_reservedSMEM_offset_0_alias
	.size		__nv_reservedSMEM_offset_0_alias, 0, 0
	.other		__nv_reservedSMEM_offset_0_alias,@"STO_CUDA_RESERVED_SHARED STV_DEFAULT"
__nv_reservedSMEM_offset_0_alias:
	.zero		0


//--------------------- .nv.global                --------------------------
	.section	.nv.global,"aw",@nobits
.nv.global:
	.type		_ZN39_INTERNAL_46c3df4f_4_k_cu_3845b5bf_26604cute1_E,@object
	.size		_ZN39_INTERNAL_46c3df4f_4_k_cu_3845b5bf_26604cute1_E,(_ZN39_INTERNAL_46c3df4f_4_k_cu_3845b5bf_26604cuda3std3__45__cpo6cbeginE - _ZN39_INTERNAL_46c3df4f_4_k_cu_3845b5bf_26604cute1_E)
_ZN39_INTERNAL_46c3df4f_4_k_cu_3845b5bf_26604cute1_E:
	.zero		1
	.type		_ZN39_INTERNAL_46c3df4f_4_k_cu_3845b5bf_26604cuda3std3__45__cpo6cbeginE,@object
	.size		_ZN39_INTERNAL_46c3df4f_4_k_cu_3845b5bf_26604cuda3std3__45__cpo6cbeginE,(_ZN39_INTERNAL_46c3df4f_4_k_cu_3845b5bf_26604cuda3std3__48in_placeE - _ZN39_INTERNAL_46c3df4f_4_k_cu_3845b5bf_26604cuda3std3__45__cpo6cbeginE)
_ZN39_INTERNAL_46c3df4f_4_k_cu_3845b5bf_26604cuda3std3__45__cpo6cbeginE:
	.zero		1
	.type		_ZN39_INTERNAL_46c3df4f_4_k_cu_3845b5bf_26604cuda3std3__48in_placeE,@object
	.size		_ZN39_INTERNAL_46c3df4f_4_k_cu_3845b5bf_26604cuda3std3__48in_placeE,(_ZN39_INTERNAL_46c3df4f_4_k_cu_3845b5bf_26604cuda3std6ranges3__45__cpo9iter_moveE - _ZN39_INTERNAL_46c3df4f_4_k_cu_3845b5bf_26604cuda3std3__48in_placeE)
_ZN39_INTERNAL_46c3df4f_4_k_cu_3845b5bf_26604cuda3std3__48in_placeE:
	.zero		1
	.type		_ZN39_INTERNAL_46c3df4f_4_k_cu_3845b5bf_26604cuda3std6ranges3__45__cpo9iter_moveE,@object
	.size		_ZN39_INTERNAL_46c3df4f_4_k_cu_3845b5bf_26604cuda3std6ranges3__45__cpo9iter_moveE,(_ZN39_INTERNAL_46c3df4f_4_k_cu_3845b5bf_26604cuda3std3__45__cpo5beginE - _ZN39_INTERNAL_46c3df4f_4_k_cu_3845b5bf_26604cuda3std6ranges3__45__cpo9iter_moveE)
_ZN39_INTERNAL_46c3df4f_4_k_cu_3845b5bf_26604cuda3std6ranges3__45__cpo9iter_moveE:
	.zero		1
	.type		_ZN39_INTERNAL_46c3df4f_4_k_cu_3845b5bf_26604cuda3std3__45__cpo5beginE,@object
	.size		_ZN39_INTERNAL_46c3df4f_4_k_cu_3845b5bf_26604cuda3std3__45__cpo5beginE,(_ZN39_INTERNAL_46c3df4f_4_k_cu_3845b5bf_26604cuda3std3__441_GLOBAL__N__46c3df4f_4_k_cu_3845b5bf_26606ignoreE - _ZN39_INTERNAL_46c3df4f_4_k_cu_3845b5bf_26604cuda3std3__45__cpo5beginE)
_ZN39_INTERNAL_46c3df4f_4_k_cu_3845b5bf_26604cuda3std3__45__cpo5beginE:
	.zero		1
	.type		_ZN39_INTERNAL_46c3df4f_4_k_cu_3845b5bf_26604cuda3std3__441_GLOBAL__N__46c3df4f_4_k_cu_3845b5bf_26606ignoreE,@object
	.size		_ZN39_INTERNAL_46c3df4f_4_k_cu_3845b5bf_26604cuda3std3__441_GLOBAL__N__46c3df4f_4_k_cu_3845b5bf_26606ignoreE,(_ZN39_INTERNAL_46c3df4f_4_k_cu_3845b5bf_26604cute7productE - _ZN39_INTERNAL_46c3df4f_4_k_cu_3845b5bf_26604cuda3std3__441_GLOBAL__N__46c3df4f_4_k_cu_3845b5bf_26606ignoreE)
_ZN39_INTERNAL_46c3df4f_4_k_cu_3845b5bf_26604cuda3std3__441_GLOBAL__N__46c3df4f_4_k_cu_3845b5bf_26606ignoreE:
	.zero		1
	.type		_ZN39_INTERNAL_46c3df4f_4_k_cu_3845b5bf_26604cute7productE,@object
	.size		_ZN39_INTERNAL_46c3df4f_4_k_cu_3845b5bf_26604cute7productE,(_ZN39_INTERNAL_46c3df4f_4_k_cu_3845b5bf_26604cuda3std3__45__cpo3endE - _ZN39_INTERNAL_46c3df4f_4_k_cu_3845b5bf_26604cute7productE)
_ZN39_INTERNAL_46c3df4f_4_k_cu_3845b5bf_26604cute7productE:
	.zero		1
	.type		_ZN39_INTERNAL_46c3df4f_4_k_cu_3845b5bf_26604cuda3std3__45__cpo3endE,@object
	.size		_ZN39_INTERNAL_46c3df4f_4_k_cu_3845b5bf_26604cuda3std3__45__cpo3endE,(_ZN39_INTERNAL_46c3df4f_4_k_cu_3845b5bf_26604cuda3std3__419piecewise_constructE - _ZN39_INTERNAL_46c3df4f_4_k_cu_3845b5bf_26604cuda3std3__45__cpo3endE)
_ZN39_INTERNAL_46c3df4f_4_k_cu_3845b5bf_26604cuda3std3__45__cpo3endE:
	.zero		1
	.type		_ZN39_INTERNAL_46c3df4f_4_k_cu_3845b5bf_26604cuda3std3__419piecewise_constructE,@object
	.size		_ZN39_INTERNAL_46c3df4f_4_k_cu_3845b5bf_26604cuda3std3__419piecewise_constructE,(_ZN39_INTERNAL_46c3df4f_4_k_cu_3845b5bf_26604cuda3std3__45__cpo4cendE - _ZN39_INTERNAL_46c3df4f_4_k_cu_3845b5bf_26604cuda3std3__419piecewise_constructE)
_ZN39_INTERNAL_46c3df4f_4_k_cu_3845b5bf_26604cuda3std3__419piecewise_constructE:
	.zero		1
	.type		_ZN39_INTERNAL_46c3df4f_4_k_cu_3845b5bf_26604cuda3std3__45__cpo4cendE,@object
	.size		_ZN39_INTERNAL_46c3df4f_4_k_cu_3845b5bf_26604cuda3std3__45__cpo4cendE,(_ZN39_INTERNAL_46c3df4f_4_k_cu_3845b5bf_26604cuda3std6ranges3__45__cpo4swapE - _ZN39_INTERNAL_46c3df4f_4_k_cu_3845b5bf_26604cuda3std3__45__cpo4cendE)
_ZN39_INTERNAL_46c3df4f_4_k_cu_3845b5bf_26604cuda3std3__45__cpo4cendE:
	.zero		1
	.type		_ZN39_INTERNAL_46c3df4f_4_k_cu_3845b5bf_26604cuda3std6ranges3__45__cpo4swapE,@object
	.size		_ZN39_INTERNAL_46c3df4f_4_k_cu_3845b5bf_26604cuda3std6ranges3__45__cpo4swapE,(.L_7 - _ZN39_INTERNAL_46c3df4f_4_k_cu_3845b5bf_26604cuda3std6ranges3__45__cpo4swapE)
_ZN39_INTERNAL_46c3df4f_4_k_cu_3845b5bf_26604cuda3std6ranges3__45__cpo4swapE:
	.zero		1
.L_7:


//--------------------- .nv.constant0._ZN7cutlass13device_kernelINS_4conv6kernel13ConvUniversalINS1_16ConvProblemShapeILNS1_8OperatorE2ELi3EEENS1_10collective14CollectiveConvINS1_46MainloopSm90TmaGmmaWarpSpecializedImplicitGemmILS5_2ELi28ELi3EN4cute5tupleIJNSA_1CILi1EEESD_SD_EEENS1_36KernelImplicitTmaWarpSpecializedSm90ELi1EEENSB_IJNSC_ILi64EEENSB_IJSH_EEENSB_IJNSC_ILi32EEEEEEEEENS_10bfloat16_tESM_NSA_8TiledMMAINSA_8MMA_AtomIJNSA_4SM904GMMA27MMA_64x64x16_F32BF16BF16_SSILNSQ_5MajorE1ELSS_1ELNSQ_7ScaleInE1ELST_1EEEEEENSA_6LayoutISE_NSB_IJNSC_ILi0EEESX_SX_EEEEENSB_IJNSA_10UnderscoreES10_S10_EEEEENS7_6detail26Sm90ImplicitGemmTileTraitsINSA_13SM90_TMA_LOADENSA_14ComposedLayoutINSA_7SwizzleILi3ELi4ELi3EEENSA_18smem_ptr_flag_bitsILi16EEENSW_INSB_IJNSB_IJSH_SD_EEENSB_IJNSC_ILi8EEENSC_ILi4EEEEEENSB_IJSD_NSC_ILi28EEEEEEEEENSB_IJNSB_IJSD_SX_EEENSB_IJSH_NSC_ILi512EEEEEENSB_IJSX_NSC_ILi2048EEEEEEEEEEEEEvEENS14_INSA_20SM90_TMA_LOAD_IM2COLES1P_vEEEENS_8epilogue10collective6detail29Sm90TmaWarpSpecializedAdapterINS1V_15DefaultEpilogueISM_NSB_IJlNSB_IJSD_lllEEESX_EEES20_NS1U_6thread17LinearCombinationISM_Li1EffLNS21_9ScaleType4KindE0ELNS_15FloatRoundStyleE2ESM_EENS_4gemm15EpilogueDefaultEEEEEvvEEEEvNT_6ParamsE --------------------------
	.section	.nv.constant0._ZN7cutlass13device_kernelINS_4conv6kernel13ConvUniversalINS1_16ConvProblemShapeILNS1_8OperatorE2ELi3EEENS1_10collective14CollectiveConvINS1_46MainloopSm90TmaGmmaWarpSpecializedImplicitGemmILS5_2ELi28ELi3EN4cute5tupleIJNSA_1CILi1EEESD_SD_EEENS1_36KernelImplicitTmaWarpSpecializedSm90ELi1EEENSB_IJNSC_ILi64EEENSB_IJSH_EEENSB_IJNSC_ILi32EEEEEEEEENS_10bfloat16_tESM_NSA_8TiledMMAINSA_8MMA_AtomIJNSA_4SM904GMMA27MMA_64x64x16_F32BF16BF16_SSILNSQ_5MajorE1ELSS_1ELNSQ_7ScaleInE1ELST_1EEEEEENSA_6LayoutISE_NSB_IJNSC_ILi0EEESX_SX_EEEEENSB_IJNSA_10UnderscoreES10_S10_EEEEENS7_6detail26Sm90ImplicitGemmTileTraitsINSA_13SM90_TMA_LOADENSA_14ComposedLayoutINSA_7SwizzleILi3ELi4ELi3EEENSA_18smem_ptr_flag_bitsILi16EEENSW_INSB_IJNSB_IJSH_SD_EEENSB_IJNSC_ILi8EEENSC_ILi4EEEEEENSB_IJSD_NSC_ILi28EEEEEEEEENSB_IJNSB_IJSD_SX_EEENSB_IJSH_NSC_ILi512EEEEEENSB_IJSX_NSC_ILi2048EEEEEEEEEEEEEvEENS14_INSA_20SM90_TMA_LOAD_IM2COLES1P_vEEEENS_8epilogue10collective6detail29Sm90TmaWarpSpecializedAdapterINS1V_15DefaultEpilogueISM_NSB_IJlNSB_IJSD_lllEEESX_EEES20_NS1U_6thread17LinearCombinationISM_Li1EffLNS21_9ScaleType4KindE0ELNS_15FloatRoundStyleE2ESM_EENS_4gemm15EpilogueDefaultEEEEEvvEEEEvNT_6ParamsE,"a",@progbits
	.sectionflags	@""
	.align	4
.nv.constant0._ZN7cutlass13device_kernelINS_4conv6kernel13ConvUniversalINS1_16ConvProblemShapeILNS1_8OperatorE2ELi3EEENS1_10collective14CollectiveConvINS1_46MainloopSm90TmaGmmaWarpSpecializedImplicitGemmILS5_2ELi28ELi3EN4cute5tupleIJNSA_1CILi1EEESD_SD_EEENS1_36KernelImplicitTmaWarpSpecializedSm90ELi1EEENSB_IJNSC_ILi64EEENSB_IJSH_EEENSB_IJNSC_ILi32EEEEEEEEENS_10bfloat16_tESM_NSA_8TiledMMAINSA_8MMA_AtomIJNSA_4SM904GMMA27MMA_64x64x16_F32BF16BF16_SSILNSQ_5MajorE1ELSS_1ELNSQ_7ScaleInE1ELST_1EEEEEENSA_6LayoutISE_NSB_IJNSC_ILi0EEESX_SX_EEEEENSB_IJNSA_10UnderscoreES10_S10_EEEEENS7_6detail26Sm90ImplicitGemmTileTraitsINSA_13SM90_TMA_LOADENSA_14ComposedLayoutINSA_7SwizzleILi3ELi4ELi3EEENSA_18smem_ptr_flag_bitsILi16EEENSW_INSB_IJNSB_IJSH_SD_EEENSB_IJNSC_ILi8EEENSC_ILi4EEEEEENSB_IJSD_NSC_ILi28EEEEEEEEENSB_IJNSB_IJSD_SX_EEENSB_IJSH_NSC_ILi512EEEEEENSB_IJSX_NSC_ILi2048EEEEEEEEEEEEEvEENS14_INSA_20SM90_TMA_LOAD_IM2COLES1P_vEEEENS_8epilogue10collective6detail29Sm90TmaWarpSpecializedAdapterINS1V_15DefaultEpilogueISM_NSB_IJlNSB_IJSD_lllEEESX_EEES20_NS1U_6thread17LinearCombinationISM_Li1EffLNS21_9ScaleType4KindE0ELNS_15FloatRoundStyleE2ESM_EENS_4gemm15EpilogueDefaultEEEEEvvEEEEvNT_6ParamsE:
	.zero		1664


//--------------------- SYMBOLS --------------------------

	.type		.nv.reservedSmem.offset0,@object
	.size		.nv.reservedSmem.offset0,0x4
